// auto-generated by cutlass_sweep.gemm — config: {"arch": "sm_100", "cluster_m": 2, "cluster_n": 2, "dtype": "bf16", "stages": 0, "tile_k": 64, "tile_m": 256, "tile_n": 64}
#include "cutlass/cutlass.h"
#include "cutlass/gemm/collective/collective_builder.hpp"
#include "cutlass/gemm/device/gemm_universal_adapter.h"
#include "cutlass/gemm/kernel/gemm_universal.hpp"
#include "cutlass/epilogue/collective/collective_builder.hpp"

using ElemA = cutlass::bfloat16_t;
using ElemB = cutlass::bfloat16_t;
using ElemCD = cutlass::bfloat16_t;
using Acc  = float;
using TileShape    = cute::Shape<cute::_256, cute::_64, cute::_64>;
using ClusterShape = cute::Shape<cute::_2, cute::_2, cute::_1>;

using CollectiveEpilogue = typename cutlass::epilogue::collective::CollectiveBuilder<
    cutlass::arch::Sm100, cutlass::arch::OpClassTensorOp,
    TileShape, ClusterShape,
    cutlass::epilogue::collective::EpilogueTileAuto,
    Acc, Acc,
    ElemCD, cutlass::layout::RowMajor, 128 / cutlass::sizeof_bits<ElemCD>::value,
    ElemCD, cutlass::layout::RowMajor, 128 / cutlass::sizeof_bits<ElemCD>::value,
    cutlass::epilogue::collective::EpilogueScheduleAuto
  >::CollectiveOp;

using CollectiveMainloop = typename cutlass::gemm::collective::CollectiveBuilder<
    cutlass::arch::Sm100, cutlass::arch::OpClassTensorOp,
    ElemA, cutlass::layout::RowMajor, 128 / cutlass::sizeof_bits<ElemA>::value,
    ElemB, cutlass::layout::ColumnMajor, 128 / cutlass::sizeof_bits<ElemB>::value,
    Acc,
    TileShape, ClusterShape,
    cutlass::gemm::collective::StageCountAutoCarveout<static_cast<int>(sizeof(typename CollectiveEpilogue::SharedStorage))>,
    cutlass::gemm::collective::KernelScheduleAuto
  >::CollectiveOp;

using GemmKernel = cutlass::gemm::kernel::GemmUniversal<
    cute::Shape<int,int,int,int>,
    CollectiveMainloop,
    CollectiveEpilogue
>;
using Gemm = cutlass::gemm::device::GemmUniversalAdapter<GemmKernel>;

// Force the device kernel symbol into the cubin without needing a host main.
auto* _anchor = &cutlass::device_kernel<GemmKernel>;


// ===== COMPILED SASS (sm_100a) =====

	.target	sm_100a

	.elftype	@"ET_EXEC"


//--------------------- .note.nv.tkinfo           --------------------------
	.section	.note.nv.tkinfo,"",@"SHT_NOTE"
	.sectionflags	@"SHF_NOTE_NV_TKINFO"
	.tkinfo
        /*0018*/ 	.word	0x00000002
        /*0030*/ 	.string	""
        /*0030*/ 	.string	"ptxas"
        /*0030*/ 	.string	"Cuda compilation tools, release 13.0, V13.0.88"
        /*0030*/ 	.string	"Build cuda_13.0.r13.0/compiler.36424714_0"
        /*0030*/ 	.string	"-arch sm_100a -m 64 "



//--------------------- .note.nv.cuinfo           --------------------------
	.section	.note.nv.cuinfo,"",@"SHT_NOTE"
	.sectionflags	@"SHF_NOTE_NV_CUINFO"
        /*0018*/ 	.short	0x0002
        /*001a*/ 	.short	0x0064
        /*001c*/ 	.short	0x0082
	.zero		2


//--------------------- .nv.info                  --------------------------
	.section	.nv.info,"",@"SHT_CUDA_INFO"
	.align	4


	//----- nvinfo : EIATTR_REGCOUNT
	.align		4
        /*0000*/ 	.byte	0x04, 0x2f
        /*0002*/ 	.short	(.L_19 - .L_18)
	.align		4
.L_18:
        /*0004*/ 	.word	index@(_ZN7cutlass13device_kernelINS_4gemm6kernel13GemmUniversalIN4cute5tupleIJiiiiEEENS1_10collective13CollectiveMmaINS1_35MainloopSm100TmaUmmaWarpSpecializedILi10ELi2ELi4ENS5_IJNS4_1CILi2EEESB_NSA_ILi1EEEEEEEENS5_IJNSA_ILi256EEENSA_ILi64EEESG_EEENS_10bfloat16_tENS5_IJlSC_lEEESI_SJ_NS4_8TiledMMAINS4_8MMA_AtomIJNS4_26SM100_MMA_F16BF16_2x1SM_SSISI_SI_fLi256ELi64ELNS4_4UMMA5MajorE0ELSO_0ELNSN_7ScaleInE0ELSP_0EEEEEENS4_6LayoutINS5_IJSC_SC_SC_EEENS5_IJNSA_ILi0EEESU_SU_EEEEENS5_IJNS4_10UnderscoreESX_SX_EEEEENS4_28SM100_TMA_2SM_LOAD_MULTICASTENS4_14ComposedLayoutINS4_7SwizzleILi3ELi4ELi3EEENS4_18smem_ptr_flag_bitsILi16EEENSS_INS5_IJNSA_ILi8EEESG_EEENS5_IJSG_SC_EEEEEEEvNS4_8identityENS4_18SM100_TMA_2SM_LOADES1A_vS1B_EENS_8epilogue10collective18CollectiveEpilogueINS1E_23Sm100TmaWarpSpecializedILi3ELi2ELi32ELb1ELb0EEEJNS5_IJNSA_ILi128EEESG_SG_EEENS5_IJNSS_IS1J_SC_EENSS_INSA_ILi32EEESC_EEEEESI_SJ_SI_SJ_NS1E_6fusion15FusionCallbacksIS1I_NS1P_17LinearCombinationISI_fSI_fLNS_15FloatRoundStyleE2EEES1K_S1O_JEEENS4_5SM1004TMEM4LOAD26SM100_TMEM_LOAD_32dp32b32xENS4_13SM90_TMA_LOADENS11_INS12_ILi2ELi4ELi3EEES15_NSS_INS5_IJS16_S1M_EEENS5_IJS1M_SC_EEEEEEENS4_39AutoVectorizingCopyWithAssumedAlignmentILi128EEENS4_14SM90_TMA_STOREES24_S26_S26_EEEvvEEEEvNT_6ParamsE)
        /*0008*/ 	.word	0x00000078


	//----- nvinfo : EIATTR_FRAME_SIZE
	.align		4
.L_19:
        /*000c*/ 	.byte	0x04, 0x11
        /*000e*/ 	.short	(.L_21 - .L_20)
	.align		4
.L_20:
        /*0010*/ 	.word	index@($__internal_2_$__cuda_sm10x_tcgen05_guardrail_trap_unallocated_columns_being_dealloced)
        /*0014*/ 	.word	0x00000000


	//----- nvinfo : EIATTR_FRAME_SIZE
	.align		4
.L_21:
        /*0018*/ 	.byte	0x04, 0x11
        /*001a*/ 	.short	(.L_23 - .L_22)
	.align		4
.L_22:
        /*001c*/ 	.word	index@($__internal_1_$__cuda_sm10x_tcgen05_guardrail_trap_phase_invalid_during_alloc)
        /*0020*/ 	.word	0x00000000


	//----- nvinfo : EIATTR_FRAME_SIZE
	.align		4
.L_23:
        /*0024*/ 	.byte	0x04, 0x11
        /*0026*/ 	.short	(.L_25 - .L_24)
	.align		4
.L_24:
        /*0028*/ 	.word	index@($__internal_0_$__cuda_sm10x_tcgen05_guardrail_trap_col_being_dealloced_not_returned_by_alloc)
        /*002c*/ 	.word	0x00000000


	//----- nvinfo : EIATTR_FRAME_SIZE
	.align		4
.L_25:
        /*0030*/ 	.byte	0x04, 0x11
        /*0032*/ 	.short	(.L_27 - .L_26)
	.align		4
.L_26:
        /*0034*/ 	.word	index@(_ZN7cutlass13device_kernelINS_4gemm6kernel13GemmUniversalIN4cute5tupleIJiiiiEEENS1_10collective13CollectiveMmaINS1_35MainloopSm100TmaUmmaWarpSpecializedILi10ELi2ELi4ENS5_IJNS4_1CILi2EEESB_NSA_ILi1EEEEEEEENS5_IJNSA_ILi256EEENSA_ILi64EEESG_EEENS_10bfloat16_tENS5_IJlSC_lEEESI_SJ_NS4_8TiledMMAINS4_8MMA_AtomIJNS4_26SM100_MMA_F16BF16_2x1SM_SSISI_SI_fLi256ELi64ELNS4_4UMMA5MajorE0ELSO_0ELNSN_7ScaleInE0ELSP_0EEEEEENS4_6LayoutINS5_IJSC_SC_SC_EEENS5_IJNSA_ILi0EEESU_SU_EEEEENS5_IJNS4_10UnderscoreESX_SX_EEEEENS4_28SM100_TMA_2SM_LOAD_MULTICASTENS4_14ComposedLayoutINS4_7SwizzleILi3ELi4ELi3EEENS4_18smem_ptr_flag_bitsILi16EEENSS_INS5_IJNSA_ILi8EEESG_EEENS5_IJSG_SC_EEEEEEEvNS4_8identityENS4_18SM100_TMA_2SM_LOADES1A_vS1B_EENS_8epilogue10collective18CollectiveEpilogueINS1E_23Sm100TmaWarpSpecializedILi3ELi2ELi32ELb1ELb0EEEJNS5_IJNSA_ILi128EEESG_SG_EEENS5_IJNSS_IS1J_SC_EENSS_INSA_ILi32EEESC_EEEEESI_SJ_SI_SJ_NS1E_6fusion15FusionCallbacksIS1I_NS1P_17LinearCombinationISI_fSI_fLNS_15FloatRoundStyleE2EEES1K_S1O_JEEENS4_5SM1004TMEM4LOAD26SM100_TMEM_LOAD_32dp32b32xENS4_13SM90_TMA_LOADENS11_INS12_ILi2ELi4ELi3EEES15_NSS_INS5_IJS16_S1M_EEENS5_IJS1M_SC_EEEEEEENS4_39AutoVectorizingCopyWithAssumedAlignmentILi128EEENS4_14SM90_TMA_STOREES24_S26_S26_EEEvvEEEEvNT_6ParamsE)
        /*0038*/ 	.word	0x00000000


	//----- nvinfo : EIATTR_MIN_STACK_SIZE
	.align		4
.L_27:
        /*003c*/ 	.byte	0x04, 0x12
        /*003e*/ 	.short	(.L_29 - .L_28)
	.align		4
.L_28:
        /*0040*/ 	.word	index@(_ZN7cutlass13device_kernelINS_4gemm6kernel13GemmUniversalIN4cute5tupleIJiiiiEEENS1_10collective13CollectiveMmaINS1_35MainloopSm100TmaUmmaWarpSpecializedILi10ELi2ELi4ENS5_IJNS4_1CILi2EEESB_NSA_ILi1EEEEEEEENS5_IJNSA_ILi256EEENSA_ILi64EEESG_EEENS_10bfloat16_tENS5_IJlSC_lEEESI_SJ_NS4_8TiledMMAINS4_8MMA_AtomIJNS4_26SM100_MMA_F16BF16_2x1SM_SSISI_SI_fLi256ELi64ELNS4_4UMMA5MajorE0ELSO_0ELNSN_7ScaleInE0ELSP_0EEEEEENS4_6LayoutINS5_IJSC_SC_SC_EEENS5_IJNSA_ILi0EEESU_SU_EEEEENS5_IJNS4_10UnderscoreESX_SX_EEEEENS4_28SM100_TMA_2SM_LOAD_MULTICASTENS4_14ComposedLayoutINS4_7SwizzleILi3ELi4ELi3EEENS4_18smem_ptr_flag_bitsILi16EEENSS_INS5_IJNSA_ILi8EEESG_EEENS5_IJSG_SC_EEEEEEEvNS4_8identityENS4_18SM100_TMA_2SM_LOADES1A_vS1B_EENS_8epilogue10collective18CollectiveEpilogueINS1E_23Sm100TmaWarpSpecializedILi3ELi2ELi32ELb1ELb0EEEJNS5_IJNSA_ILi128EEESG_SG_EEENS5_IJNSS_IS1J_SC_EENSS_INSA_ILi32EEESC_EEEEESI_SJ_SI_SJ_NS1E_6fusion15FusionCallbacksIS1I_NS1P_17LinearCombinationISI_fSI_fLNS_15FloatRoundStyleE2EEES1K_S1O_JEEENS4_5SM1004TMEM4LOAD26SM100_TMEM_LOAD_32dp32b32xENS4_13SM90_TMA_LOADENS11_INS12_ILi2ELi4ELi3EEES15_NSS_INS5_IJS16_S1M_EEENS5_IJS1M_SC_EEEEEEENS4_39AutoVectorizingCopyWithAssumedAlignmentILi128EEENS4_14SM90_TMA_STOREES24_S26_S26_EEEvvEEEEvNT_6ParamsE)
        /*0044*/ 	.word	0x00000000
.L_29:


//--------------------- .nv.compat                --------------------------
	.section	.nv.compat,"",@"SHT_CUDA_COMPAT_INFO"
	.align	4
        /*0000*/ 	.byte	0x02, 0x09, 0x01, 0x00, 0x02, 0x02, 0x02, 0x00, 0x02, 0x05, 0x05, 0x00, 0x03, 0x07, 0x01, 0x01
        /*0010*/ 	.byte	0x02, 0x03, 0x01, 0x00, 0x02, 0x06, 0x01, 0x00, 0x04, 0x0b, 0x08, 0x00, 0x09, 0x00, 0x00, 0x00
        /*0020*/ 	.byte	0x00, 0x00, 0x00, 0x00


//--------------------- .nv.info._ZN7cutlass13device_kernelINS_4gemm6kernel13GemmUniversalIN4cute5tupleIJiiiiEEENS1_10collective13CollectiveMmaINS1_35MainloopSm100TmaUmmaWarpSpecializedILi10ELi2ELi4ENS5_IJNS4_1CILi2EEESB_NSA_ILi1EEEEEEEENS5_IJNSA_ILi256EEENSA_ILi64EEESG_EEENS_10bfloat16_tENS5_IJlSC_lEEESI_SJ_NS4_8TiledMMAINS4_8MMA_AtomIJNS4_26SM100_MMA_F16BF16_2x1SM_SSISI_SI_fLi256ELi64ELNS4_4UMMA5MajorE0ELSO_0ELNSN_7ScaleInE0ELSP_0EEEEEENS4_6LayoutINS5_IJSC_SC_SC_EEENS5_IJNSA_ILi0EEESU_SU_EEEEENS5_IJNS4_10UnderscoreESX_SX_EEEEENS4_28SM100_TMA_2SM_LOAD_MULTICASTENS4_14ComposedLayoutINS4_7SwizzleILi3ELi4ELi3EEENS4_18smem_ptr_flag_bitsILi16EEENSS_INS5_IJNSA_ILi8EEESG_EEENS5_IJSG_SC_EEEEEEEvNS4_8identityENS4_18SM100_TMA_2SM_LOADES1A_vS1B_EENS_8epilogue10collective18CollectiveEpilogueINS1E_23Sm100TmaWarpSpecializedILi3ELi2ELi32ELb1ELb0EEEJNS5_IJNSA_ILi128EEESG_SG_EEENS5_IJNSS_IS1J_SC_EENSS_INSA_ILi32EEESC_EEEEESI_SJ_SI_SJ_NS1E_6fusion15FusionCallbacksIS1I_NS1P_17LinearCombinationISI_fSI_fLNS_15FloatRoundStyleE2EEES1K_S1O_JEEENS4_5SM1004TMEM4LOAD26SM100_TMEM_LOAD_32dp32b32xENS4_13SM90_TMA_LOADENS11_INS12_ILi2ELi4ELi3EEES15_NSS_INS5_IJS16_S1M_EEENS5_IJS1M_SC_EEEEEEENS4_39AutoVectorizingCopyWithAssumedAlignmentILi128EEENS4_14SM90_TMA_STOREES24_S26_S26_EEEvvEEEEvNT_6ParamsE --------------------------
	.section	.nv.info._ZN7cutlass13device_kernelINS_4gemm6kernel13GemmUniversalIN4cute5tupleIJiiiiEEENS1_10collective13CollectiveMmaINS1_35MainloopSm100TmaUmmaWarpSpecializedILi10ELi2ELi4ENS5_IJNS4_1CILi2EEESB_NSA_ILi1EEEEEEEENS5_IJNSA_ILi256EEENSA_ILi64EEESG_EEENS_10bfloat16_tENS5_IJlSC_lEEESI_SJ_NS4_8TiledMMAINS4_8MMA_AtomIJNS4_26SM100_MMA_F16BF16_2x1SM_SSISI_SI_fLi256ELi64ELNS4_4UMMA5MajorE0ELSO_0ELNSN_7ScaleInE0ELSP_0EEEEEENS4_6LayoutINS5_IJSC_SC_SC_EEENS5_IJNSA_ILi0EEESU_SU_EEEEENS5_IJNS4_10UnderscoreESX_SX_EEEEENS4_28SM100_TMA_2SM_LOAD_MULTICASTENS4_14ComposedLayoutINS4_7SwizzleILi3ELi4ELi3EEENS4_18smem_ptr_flag_bitsILi16EEENSS_INS5_IJNSA_ILi8EEESG_EEENS5_IJSG_SC_EEEEEEEvNS4_8identityENS4_18SM100_TMA_2SM_LOADES1A_vS1B_EENS_8epilogue10collective18CollectiveEpilogueINS1E_23Sm100TmaWarpSpecializedILi3ELi2ELi32ELb1ELb0EEEJNS5_IJNSA_ILi128EEESG_SG_EEENS5_IJNSS_IS1J_SC_EENSS_INSA_ILi32EEESC_EEEEESI_SJ_SI_SJ_NS1E_6fusion15FusionCallbacksIS1I_NS1P_17LinearCombinationISI_fSI_fLNS_15FloatRoundStyleE2EEES1K_S1O_JEEENS4_5SM1004TMEM4LOAD26SM100_TMEM_LOAD_32dp32b32xENS4_13SM90_TMA_LOADENS11_INS12_ILi2ELi4ELi3EEES15_NSS_INS5_IJS16_S1M_EEENS5_IJS1M_SC_EEEEEEENS4_39AutoVectorizingCopyWithAssumedAlignmentILi128EEENS4_14SM90_TMA_STOREES24_S26_S26_EEEvvEEEEvNT_6ParamsE,"",@"SHT_CUDA_INFO"
	.sectionflags	@""
	.align	4


	//----- nvinfo : EIATTR_CUDA_API_VERSION
	.align		4
        /*0000*/ 	.byte	0x04, 0x37
        /*0002*/ 	.short	(.L_31 - .L_30)
.L_30:
        /*0004*/ 	.word	0x00000082


	//----- nvinfo : EIATTR_KPARAM_INFO
	.align		4
.L_31:
        /*0008*/ 	.byte	0x04, 0x17
        /*000a*/ 	.short	(.L_33 - .L_32)
.L_32:
        /*000c*/ 	.word	0x00000000
        /*0010*/ 	.short	0x0000
        /*0012*/ 	.short	0x0000
        /*0014*/ 	.byte	0x00, 0xf0, 0x01, 0x20


	//----- nvinfo : EIATTR_AT_ENTRY_FRAGMENTS
	.align		4
.L_33:
        /*0018*/ 	.byte	0x04, 0x4f
        /*001a*/ 	.short	(.L_35 - .L_34)


	//   ....[0]....
.L_34:
        /*001c*/ 	.word	0x00000007


	//----- nvinfo : EIATTR_RESERVED_SMEM_USED
	.align		4
.L_35:
        /*0020*/ 	.byte	0x01, 0x41
	.zero		2


	//----- nvinfo : EIATTR_SPARSE_MMA_MASK
	.align		4
        /*0024*/ 	.byte	0x03, 0x50
        /*0026*/ 	.short	0x0000


	//----- nvinfo : EIATTR_TCGEN05_2CTA_USED
	.align		4
        /*0028*/ 	.byte	0x01, 0x52
	.zero		2


	//----- nvinfo : EIATTR_MAXREG_COUNT
	.align		4
        /*002c*/ 	.byte	0x03, 0x1b
        /*002e*/ 	.short	0x00ff


	//----- nvinfo : EIATTR_NUM_BARRIERS
	.align		4
        /*0030*/ 	.byte	0x02, 0x4c
        /*0032*/ 	.byte	0x07
	.zero		1


	//----- nvinfo : EIATTR_EXTERNS
	.align		4
        /*0034*/ 	.byte	0x04, 0x0f
        /*0036*/ 	.short	(.L_37 - .L_36)


	//   ....[0]....
	.align		4
.L_36:
        /*0038*/ 	.word	index@(__assertfail)


	//----- nvinfo : EIATTR_MERCURY_ISA_VERSION
	.align		4
.L_37:
        /*003c*/ 	.byte	0x03, 0x5f
        /*003e*/ 	.short	0x0101


	//----- nvinfo : EIATTR_INT_WARP_WIDE_INSTR_OFFSETS
	.align		4
        /*0040*/ 	.byte	0x04, 0x31
        /*0042*/ 	.short	(.L_39 - .L_38)


	//   ....[0]....
.L_38:
        /*0044*/ 	.word	0x00000eb0


	//   ....[1]....
        /*0048*/ 	.word	0x00000f60


	//   ....[2]....
        /*004c*/ 	.word	0x000047e0


	//   ....[3]....
        /*0050*/ 	.word	0x00004800


	//   ....[4]....
        /*0054*/ 	.word	0x00004830


	//   ....[5]....
        /*0058*/ 	.word	0x00005410


	//   ....[6]....
        /*005c*/ 	.word	0x00005490


	//   ....[7]....
        /*0060*/ 	.word	0x000055a0


	//   ....[8]....
        /*0064*/ 	.word	0x000056b0


	//----- nvinfo : EIATTR_COOP_GROUP_MASK_REGIDS
	.align		4
.L_39:
        /*0068*/ 	.byte	0x04, 0x29
        /*006a*/ 	.short	(.L_41 - .L_40)


	//   ....[0]....
.L_40:
        /*006c*/ 	.word	0xffffffff


	//   ....[1]....
        /*0070*/ 	.word	0xffffffff


	//   ....[2]....
        /*0074*/ 	.word	0xffffffff


	//   ....[3]....
        /*0078*/ 	.word	0xffffffff


	//   ....[4]....
        /*007c*/ 	.word	0xffffffff


	//   ....[5]....
        /*0080*/ 	.word	0xffffffff


	//   ....[6]....
        /*0084*/ 	.word	0xffffffff


	//   ....[7]....
        /*0088*/ 	.word	0xffffffff


	//   ....[8]....
        /*008c*/ 	.word	0xffffffff


	//   ....[9]....
        /*0090*/ 	.word	0xffffffff


	//   ....[10]....
        /*0094*/ 	.word	0xffffffff


	//   ....[11]....
        /*0098*/ 	.word	0xffffffff


	//   ....[12]....
        /*009c*/ 	.word	0xffffffff


	//   ....[13]....
        /*00a0*/ 	.word	0xffffffff


	//----- nvinfo : EIATTR_COOP_GROUP_INSTR_OFFSETS
	.align		4
.L_41:
        /*00a4*/ 	.byte	0x04, 0x28
        /*00a6*/ 	.short	(.L_43 - .L_42)


	//   ....[0]....
.L_42:
        /*00a8*/ 	.word	0x000000b0


	//   ....[1]....
        /*00ac*/ 	.word	0x00000520


	//   ....[2]....
        /*00b0*/ 	.word	0x000007e0


	//   ....[3]....
        /*00b4*/ 	.word	0x00000960


	//   ....[4]....
        /*00b8*/ 	.word	0x00000a60


	//   ....[5]....
        /*00bc*/ 	.word	0x00000bd0


	//   ....[6]....
        /*00c0*/ 	.word	0x00000d70


	//   ....[7]....
        /*00c4*/ 	.word	0x00000fd0


	//   ....[8]....
        /*00c8*/ 	.word	0x00002370


	//   ....[9]....
        /*00cc*/ 	.word	0x000035c0


	//   ....[10]....
        /*00d0*/ 	.word	0x00003a90


	//   ....[11]....
        /*00d4*/ 	.word	0x00003ac0


	//   ....[12]....
        /*00d8*/ 	.word	0x000046e0


	//   ....[13]....
        /*00dc*/ 	.word	0x000048f0


	//----- nvinfo : EIATTR_VRC_CTA_INIT_COUNT
	.align		4
.L_43:
        /*00e0*/ 	.byte	0x02, 0x4a
        /*00e2*/ 	.byte	0x80
	.zero		1


	//----- nvinfo : EIATTR_SYSCALL_OFFSETS
	.align		4
        /*00e4*/ 	.byte	0x04, 0x46
        /*00e6*/ 	.short	(.L_45 - .L_44)


	//   ....[0]....
.L_44:
        /*00e8*/ 	.word	0x00006390


	//   ....[1]....
        /*00ec*/ 	.word	0x00006480


	//   ....[2]....
        /*00f0*/ 	.word	0x00006d20


	//   ....[3]....
        /*00f4*/ 	.word	0x000079f0


	//----- nvinfo : EIATTR_MBARRIER_INSTR_OFFSETS
	.align		4
.L_45:
        /*00f8*/ 	.byte	0x04, 0x39
        /*00fa*/ 	.short	(.L_47 - .L_46)


	//   ....[0]....
.L_46:
        /*00fc*/ 	.word	0x00000680
        /*0100*/ 	.word	0x000000ff
        /*0104*/ 	.word	0x00000000
        /*0108*/ 	.short	0x0100
        /*010a*/ 	.byte	0x04
	.zero		1


	//   ....[1]....
        /*010c*/ 	.word	0x00000690
        /*0110*/ 	.word	0x000000ff
        /*0114*/ 	.word	0x00000050
        /*0118*/ 	.short	0x0100
        /*011a*/ 	.byte	0x04
	.zero		1


	//   ....[2]....
        /*011c*/ 	.word	0x000006a0
        /*0120*/ 	.word	0x000000ff
        /*0124*/ 	.word	0x00000008
        /*0128*/ 	.short	0x0100
        /*012a*/ 	.byte	0x04
	.zero		1


	//   ....[3]....
        /*012c*/ 	.word	0x000006b0
        /*0130*/ 	.word	0x000000ff
        /*0134*/ 	.word	0x00000058
        /*0138*/ 	.short	0x0100
        /*013a*/ 	.byte	0x04
	.zero		1


	//   ....[4]....
        /*013c*/ 	.word	0x000006c0
        /*0140*/ 	.word	0x000000ff
        /*0144*/ 	.word	0x00000010
        /*0148*/ 	.short	0x0100
        /*014a*/ 	.byte	0x04
	.zero		1


	//   ....[5]....
        /*014c*/ 	.word	0x000006d0
        /*0150*/ 	.word	0x000000ff
        /*0154*/ 	.word	0x00000060
        /*0158*/ 	.short	0x0100
        /*015a*/ 	.byte	0x04
	.zero		1


	//   ....[6]....
        /*015c*/ 	.word	0x000006e0
        /*0160*/ 	.word	0x000000ff
        /*0164*/ 	.word	0x00000018
        /*0168*/ 	.short	0x0100
        /*016a*/ 	.byte	0x04
	.zero		1


	//   ....[7]....
        /*016c*/ 	.word	0x000006f0
        /*0170*/ 	.word	0x000000ff
        /*0174*/ 	.word	0x00000068
        /*0178*/ 	.short	0x0100
        /*017a*/ 	.byte	0x04
	.zero		1


	//   ....[8]....
        /*017c*/ 	.word	0x00000700
        /*0180*/ 	.word	0x000000ff
        /*0184*/ 	.word	0x00000020
        /*0188*/ 	.short	0x0100
        /*018a*/ 	.byte	0x04
	.zero		1


	//   ....[9]....
        /*018c*/ 	.word	0x00000710
        /*0190*/ 	.word	0x000000ff
        /*0194*/ 	.word	0x00000070
        /*0198*/ 	.short	0x0100
        /*019a*/ 	.byte	0x04
	.zero		1


	//   ....[10]....
        /*019c*/ 	.word	0x00000720
        /*01a0*/ 	.word	0x000000ff
        /*01a4*/ 	.word	0x00000028
        /*01a8*/ 	.short	0x0100
        /*01aa*/ 	.byte	0x04
	.zero		1


	//   ....[11]....
        /*01ac*/ 	.word	0x00000730
        /*01b0*/ 	.word	0x000000ff
        /*01b4*/ 	.word	0x00000078
        /*01b8*/ 	.short	0x0100
        /*01ba*/ 	.byte	0x04
	.zero		1


	//   ....[12]....
        /*01bc*/ 	.word	0x00000740
        /*01c0*/ 	.word	0x000000ff
        /*01c4*/ 	.word	0x00000030
        /*01c8*/ 	.short	0x0100
        /*01ca*/ 	.byte	0x04
	.zero		1


	//   ....[13]....
        /*01cc*/ 	.word	0x00000750
        /*01d0*/ 	.word	0x000000ff
        /*01d4*/ 	.word	0x00000080
        /*01d8*/ 	.short	0x0100
        /*01da*/ 	.byte	0x04
	.zero		1


	//   ....[14]....
        /*01dc*/ 	.word	0x00000760
        /*01e0*/ 	.word	0x000000ff
        /*01e4*/ 	.word	0x00000038
        /*01e8*/ 	.short	0x0100
        /*01ea*/ 	.byte	0x04
	.zero		1


	//   ....[15]....
        /*01ec*/ 	.word	0x00000770
        /*01f0*/ 	.word	0x000000ff
        /*01f4*/ 	.word	0x00000088
        /*01f8*/ 	.short	0x0100
        /*01fa*/ 	.byte	0x04
	.zero		1


	//   ....[16]....
        /*01fc*/ 	.word	0x00000780
        /*0200*/ 	.word	0x000000ff
        /*0204*/ 	.word	0x00000040
        /*0208*/ 	.short	0x0100
        /*020a*/ 	.byte	0x04
	.zero		1


	//   ....[17]....
        /*020c*/ 	.word	0x00000790
        /*0210*/ 	.word	0x000000ff
        /*0214*/ 	.word	0x00000090
        /*0218*/ 	.short	0x0100
        /*021a*/ 	.byte	0x04
	.zero		1


	//   ....[18]....
        /*021c*/ 	.word	0x000007a0
        /*0220*/ 	.word	0x000000ff
        /*0224*/ 	.word	0x00000048
        /*0228*/ 	.short	0x0100
        /*022a*/ 	.byte	0x04
	.zero		1


	//   ....[19]....
        /*022c*/ 	.word	0x000007b0
        /*0230*/ 	.word	0x000000ff
        /*0234*/ 	.word	0x00000098
        /*0238*/ 	.short	0x0100
        /*023a*/ 	.byte	0x04
	.zero		1


	//   ....[20]....
        /*023c*/ 	.word	0x000008f0
        /*0240*/ 	.word	0x000000ff
        /*0244*/ 	.word	0x000000a0
        /*0248*/ 	.short	0x0100
        /*024a*/ 	.byte	0x04
	.zero		1


	//   ....[21]....
        /*024c*/ 	.word	0x00000900
        /*0250*/ 	.word	0x000000ff
        /*0254*/ 	.word	0x000000b8
        /*0258*/ 	.short	0x0100
        /*025a*/ 	.byte	0x04
	.zero		1


	//   ....[22]....
        /*025c*/ 	.word	0x00000910
        /*0260*/ 	.word	0x000000ff
        /*0264*/ 	.word	0x000000a8
        /*0268*/ 	.short	0x0100
        /*026a*/ 	.byte	0x04
	.zero		1


	//   ....[23]....
        /*026c*/ 	.word	0x00000920
        /*0270*/ 	.word	0x000000ff
        /*0274*/ 	.word	0x000000c0
        /*0278*/ 	.short	0x0100
        /*027a*/ 	.byte	0x04
	.zero		1


	//   ....[24]....
        /*027c*/ 	.word	0x00000930
        /*0280*/ 	.word	0x000000ff
        /*0284*/ 	.word	0x000000b0
        /*0288*/ 	.short	0x0100
        /*028a*/ 	.byte	0x04
	.zero		1


	//   ....[25]....
        /*028c*/ 	.word	0x00000940
        /*0290*/ 	.word	0x000000ff
        /*0294*/ 	.word	0x000000c8
        /*0298*/ 	.short	0x0100
        /*029a*/ 	.byte	0x04
	.zero		1


	//   ....[26]....
        /*029c*/ 	.word	0x00000a30
        /*02a0*/ 	.word	0x000000ff
        /*02a4*/ 	.word	0x000000d0
        /*02a8*/ 	.short	0x0100
        /*02aa*/ 	.byte	0x06
	.zero		1


	//   ....[27]....
        /*02ac*/ 	.word	0x00000a40
        /*02b0*/ 	.word	0x000000ff
        /*02b4*/ 	.word	0x000000d8
        /*02b8*/ 	.short	0x0100
        /*02ba*/ 	.byte	0x06
	.zero		1


	//   ....[28]....
        /*02bc*/ 	.word	0x00000b80
        /*02c0*/ 	.word	0x000000ff
        /*02c4*/ 	.word	0x000000e0
        /*02c8*/ 	.short	0x0100
        /*02ca*/ 	.byte	0x06
	.zero		1


	//   ....[29]....
        /*02cc*/ 	.word	0x00000b90
        /*02d0*/ 	.word	0x000000ff
        /*02d4*/ 	.word	0x000000f0
        /*02d8*/ 	.short	0x0100
        /*02da*/ 	.byte	0x06
	.zero		1


	//   ....[30]....
        /*02dc*/ 	.word	0x00000ba0
        /*02e0*/ 	.word	0x000000ff
        /*02e4*/ 	.word	0x000000e8
        /*02e8*/ 	.short	0x0100
        /*02ea*/ 	.byte	0x06
	.zero		1


	//   ....[31]....
        /*02ec*/ 	.word	0x00000bb0
        /*02f0*/ 	.word	0x000000ff
        /*02f4*/ 	.word	0x000000f8
        /*02f8*/ 	.short	0x0100
        /*02fa*/ 	.byte	0x06
	.zero		1


	//   ....[32]....
        /*02fc*/ 	.word	0x00000ce0
        /*0300*/ 	.word	0x000000ff
        /*0304*/ 	.word	0x00000100
        /*0308*/ 	.short	0x0100
        /*030a*/ 	.byte	0x04
	.zero		1


	//   ....[33]....
        /*030c*/ 	.word	0x00000cf0
        /*0310*/ 	.word	0x000000ff
        /*0314*/ 	.word	0x00000120
        /*0318*/ 	.short	0x0100
        /*031a*/ 	.byte	0x04
	.zero		1


	//   ....[34]....
        /*031c*/ 	.word	0x00000d00
        /*0320*/ 	.word	0x000000ff
        /*0324*/ 	.word	0x00000108
        /*0328*/ 	.short	0x0100
        /*032a*/ 	.byte	0x04
	.zero		1


	//   ....[35]....
        /*032c*/ 	.word	0x00000d10
        /*0330*/ 	.word	0x000000ff
        /*0334*/ 	.word	0x00000128
        /*0338*/ 	.short	0x0100
        /*033a*/ 	.byte	0x04
	.zero		1


	//   ....[36]....
        /*033c*/ 	.word	0x00000d20
        /*0340*/ 	.word	0x000000ff
        /*0344*/ 	.word	0x00000110
        /*0348*/ 	.short	0x0100
        /*034a*/ 	.byte	0x04
	.zero		1


	//   ....[37]....
        /*034c*/ 	.word	0x00000d30
        /*0350*/ 	.word	0x000000ff
        /*0354*/ 	.word	0x00000130
        /*0358*/ 	.short	0x0100
        /*035a*/ 	.byte	0x04
	.zero		1


	//   ....[38]....
        /*035c*/ 	.word	0x00000d40
        /*0360*/ 	.word	0x000000ff
        /*0364*/ 	.word	0x00000118
        /*0368*/ 	.short	0x0100
        /*036a*/ 	.byte	0x04
	.zero		1


	//   ....[39]....
        /*036c*/ 	.word	0x00000d50
        /*0370*/ 	.word	0x000000ff
        /*0374*/ 	.word	0x00000138
        /*0378*/ 	.short	0x0100
        /*037a*/ 	.byte	0x04
	.zero		1


	//   ....[40]....
        /*037c*/ 	.word	0x00000e50
        /*0380*/ 	.word	0x000000ff
        /*0384*/ 	.word	0x00000140
        /*0388*/ 	.short	0x0100
        /*038a*/ 	.byte	0x04
	.zero		1


	//   ....[41]....
        /*038c*/ 	.word	0x00000e60
        /*0390*/ 	.word	0x000000ff
        /*0394*/ 	.word	0x00000150
        /*0398*/ 	.short	0x0100
        /*039a*/ 	.byte	0x04
	.zero		1


	//   ....[42]....
        /*039c*/ 	.word	0x00000e70
        /*03a0*/ 	.word	0x000000ff
        /*03a4*/ 	.word	0x00000148
        /*03a8*/ 	.short	0x0100
        /*03aa*/ 	.byte	0x04
	.zero		1


	//   ....[43]....
        /*03ac*/ 	.word	0x00000e80
        /*03b0*/ 	.word	0x000000ff
        /*03b4*/ 	.word	0x00000158
        /*03b8*/ 	.short	0x0100
        /*03ba*/ 	.byte	0x04
	.zero		1


	//   ....[44]....
        /*03bc*/ 	.word	0x00000f80
        /*03c0*/ 	.word	0x000000ff
        /*03c4*/ 	.word	0x00000160
        /*03c8*/ 	.short	0x0100
        /*03ca*/ 	.byte	0x06
	.zero		1


	//   ....[45]....
        /*03cc*/ 	.word	0x00001bb0
        /*03d0*/ 	.word	0x00000000
        /*03d4*/ 	.word	0x00000150
        /*03d8*/ 	.short	0x010a
        /*03da*/ 	.byte	0xff
	.zero		1


	//   ....[46]....
        /*03dc*/ 	.word	0x00001bd0
        /*03e0*/ 	.word	0x00000000
        /*03e4*/ 	.word	0x00000140
        /*03e8*/ 	.short	0x0101
        /*03ea*/ 	.byte	0xff
	.zero		1


	//   ....[47]....
        /*03ec*/ 	.word	0x00001c80
        /*03f0*/ 	.word	0x000000ff
        /*03f4*/ 	.word	0x00000050
        /*03f8*/ 	.short	0x010a
        /*03fa*/ 	.byte	0x04
	.zero		1


	//   ....[48]....
        /*03fc*/ 	.word	0x00001d50
        /*0400*/ 	.word	0x000000ff
        /*0404*/ 	.word	0x00000050
        /*0408*/ 	.short	0x010a
        /*040a*/ 	.byte	0x21
	.zero		1


	//   ....[49]....
        /*040c*/ 	.word	0x00001f00
        /*0410*/ 	.word	0x000000ff
        /*0414*/ 	.word	0x00000050
        /*0418*/ 	.short	0x010a
        /*041a*/ 	.byte	0x05
	.zero		1


	//   ....[50]....
        /*041c*/ 	.word	0x00002020
        /*0420*/ 	.word	0x000000ff
        /*0424*/ 	.word	0x000000d8
        /*0428*/ 	.short	0x0101
        /*042a*/ 	.byte	0x0d
	.zero		1


	//   ....[51]....
        /*042c*/ 	.word	0x00002040
        /*0430*/ 	.word	0x000000ff
        /*0434*/ 	.word	0x00000050
        /*0438*/ 	.short	0x010a
        /*043a*/ 	.byte	0x04
	.zero		1


	//   ....[52]....
        /*043c*/ 	.word	0x000020c0
        /*0440*/ 	.word	0x000000ff
        /*0444*/ 	.word	0x00000050
        /*0448*/ 	.short	0x010a
        /*044a*/ 	.byte	0x11
	.zero		1


	//   ....[53]....
        /*044c*/ 	.word	0x00002260
        /*0450*/ 	.word	0x000000ff
        /*0454*/ 	.word	0x00000050
        /*0458*/ 	.short	0x010a
        /*045a*/ 	.byte	0x05
	.zero		1


	//   ....[54]....
        /*045c*/ 	.word	0x000023a0
        /*0460*/ 	.word	0x00000003
        /*0464*/ 	.word	0x000000e0
        /*0468*/ 	.short	0x010a
        /*046a*/ 	.byte	0xff
	.zero		1


	//   ....[55]....
        /*046c*/ 	.word	0x000024f0
        /*0470*/ 	.word	0x00000000
        /*0474*/ 	.word	0x00000000
        /*0478*/ 	.short	0x0101
        /*047a*/ 	.byte	0xff
	.zero		1


	//   ....[56]....
        /*047c*/ 	.word	0x00002ab0
        /*0480*/ 	.word	0x000000ff
        /*0484*/ 	.word	0x00000000
        /*0488*/ 	.short	0x010a
        /*048a*/ 	.byte	0x04
	.zero		1


	//   ....[57]....
        /*048c*/ 	.word	0x00002b40
        /*0490*/ 	.word	0x000000ff
        /*0494*/ 	.word	0x00000000
        /*0498*/ 	.short	0x010a
        /*049a*/ 	.byte	0x05
	.zero		1


	//   ....[58]....
        /*049c*/ 	.word	0x00002bd0
        /*04a0*/ 	.word	0x000000ff
        /*04a4*/ 	.word	0x00000000
        /*04a8*/ 	.short	0x010a
        /*04aa*/ 	.byte	0x05
	.zero		1


	//   ....[59]....
        /*04ac*/ 	.word	0x00002c60
        /*04b0*/ 	.word	0x000000ff
        /*04b4*/ 	.word	0x00000000
        /*04b8*/ 	.short	0x010a
        /*04ba*/ 	.byte	0x05
	.zero		1


	//   ....[60]....
        /*04bc*/ 	.word	0x00002cf0
        /*04c0*/ 	.word	0x000000ff
        /*04c4*/ 	.word	0x00000000
        /*04c8*/ 	.short	0x010a
        /*04ca*/ 	.byte	0x05
	.zero		1


	//   ....[61]....
        /*04cc*/ 	.word	0x00002d80
        /*04d0*/ 	.word	0x000000ff
        /*04d4*/ 	.word	0x00000000
        /*04d8*/ 	.short	0x010a
        /*04da*/ 	.byte	0x05
	.zero		1


	//   ....[62]....
        /*04dc*/ 	.word	0x00002e10
        /*04e0*/ 	.word	0x000000ff
        /*04e4*/ 	.word	0x00000000
        /*04e8*/ 	.short	0x010a
        /*04ea*/ 	.byte	0x05
	.zero		1


	//   ....[63]....
        /*04ec*/ 	.word	0x00002ea0
        /*04f0*/ 	.word	0x000000ff
        /*04f4*/ 	.word	0x00000000
        /*04f8*/ 	.short	0x010a
        /*04fa*/ 	.byte	0x05
	.zero		1


	//   ....[64]....
        /*04fc*/ 	.word	0x00002f30
        /*0500*/ 	.word	0x000000ff
        /*0504*/ 	.word	0x00000000
        /*0508*/ 	.short	0x010a
        /*050a*/ 	.byte	0x05
	.zero		1


	//   ....[65]....
        /*050c*/ 	.word	0x00002fd0
        /*0510*/ 	.word	0x00000000
        /*0514*/ 	.word	0x00000000
        /*0518*/ 	.short	0x010a
        /*051a*/ 	.byte	0xff
	.zero		1


	//   ....[66]....
        /*051c*/ 	.word	0x00003110
        /*0520*/ 	.word	0x00000000
        /*0524*/ 	.word	0x00000140
        /*0528*/ 	.short	0x010a
        /*052a*/ 	.byte	0xff
	.zero		1


	//   ....[67]....
        /*052c*/ 	.word	0x00003180
        /*0530*/ 	.word	0x00000004
        /*0534*/ 	.word	0x00000000
        /*0538*/ 	.short	0x0101
        /*053a*/ 	.byte	0xff
	.zero		1


	//   ....[68]....
        /*053c*/ 	.word	0x000031a0
        /*0540*/ 	.word	0x000000ff
        /*0544*/ 	.word	0x000000f0
        /*0548*/ 	.short	0x010a
        /*054a*/ 	.byte	0x04
	.zero		1


	//   ....[69]....
        /*054c*/ 	.word	0x000032c0
        /*0550*/ 	.word	0x00000000
        /*0554*/ 	.word	0x000000e0
        /*0558*/ 	.short	0x010a
        /*055a*/ 	.byte	0xff
	.zero		1


	//   ....[70]....
        /*055c*/ 	.word	0x000033c0
        /*0560*/ 	.word	0x00000000
        /*0564*/ 	.word	0x00000000
        /*0568*/ 	.short	0x0101
        /*056a*/ 	.byte	0xff
	.zero		1


	//   ....[71]....
        /*056c*/ 	.word	0x00003450
        /*0570*/ 	.word	0x000000ff
        /*0574*/ 	.word	0x000000f0
        /*0578*/ 	.short	0x0106
        /*057a*/ 	.byte	0x04
	.zero		1


	//   ....[72]....
        /*057c*/ 	.word	0x00003470
        /*0580*/ 	.word	0x000000ff
        /*0584*/ 	.word	0x000000f0
        /*0588*/ 	.short	0x010a
        /*058a*/ 	.byte	0x04
	.zero		1


	//   ....[73]....
        /*058c*/ 	.word	0x00003500
        /*0590*/ 	.word	0x000000ff
        /*0594*/ 	.word	0x000000f0
        /*0598*/ 	.short	0x0106
        /*059a*/ 	.byte	0x07
	.zero		1


	//   ....[74]....
        /*059c*/ 	.word	0x00003540
        /*05a0*/ 	.word	0x00000000
        /*05a4*/ 	.word	0x000000f0
        /*05a8*/ 	.short	0x010a
        /*05aa*/ 	.byte	0xff
	.zero		1


	//   ....[75]....
        /*05ac*/ 	.word	0x00003790
        /*05b0*/ 	.word	0x000000ff
        /*05b4*/ 	.word	0x00000008
        /*05b8*/ 	.short	0x010a
        /*05ba*/ 	.byte	0x05
	.zero		1


	//   ....[76]....
        /*05bc*/ 	.word	0x000037b0
        /*05c0*/ 	.word	0x000000ff
        /*05c4*/ 	.word	0x00000008
        /*05c8*/ 	.short	0x010a
        /*05ca*/ 	.byte	0x05
	.zero		1


	//   ....[77]....
        /*05cc*/ 	.word	0x00003940
        /*05d0*/ 	.word	0x000000ff
        /*05d4*/ 	.word	0x00000008
        /*05d8*/ 	.short	0x010a
        /*05da*/ 	.byte	0x05
	.zero		1


	//   ....[78]....
        /*05dc*/ 	.word	0x00003960
        /*05e0*/ 	.word	0x000000ff
        /*05e4*/ 	.word	0x00000008
        /*05e8*/ 	.short	0x010a
        /*05ea*/ 	.byte	0x05
	.zero		1


	//   ....[79]....
        /*05ec*/ 	.word	0x00003a20
        /*05f0*/ 	.word	0x000000ff
        /*05f4*/ 	.word	0x00000000
        /*05f8*/ 	.short	0x0101
        /*05fa*/ 	.byte	0x04
	.zero		1


	//   ....[80]....
        /*05fc*/ 	.word	0x00003d60
        /*0600*/ 	.word	0x00000000
        /*0604*/ 	.word	0x000000e0
        /*0608*/ 	.short	0x010a
        /*060a*/ 	.byte	0xff
	.zero		1


	//   ....[81]....
        /*060c*/ 	.word	0x00003e20
        /*0610*/ 	.word	0x00000000
        /*0614*/ 	.word	0x00000000
        /*0618*/ 	.short	0x0101
        /*061a*/ 	.byte	0xff
	.zero		1


	//   ....[82]....
        /*061c*/ 	.word	0x00003ee0
        /*0620*/ 	.word	0x000000ff
        /*0624*/ 	.word	0x00000000
        /*0628*/ 	.short	0x010a
        /*062a*/ 	.byte	0x04
	.zero		1


	//   ....[83]....
        /*062c*/ 	.word	0x00003ef0
        /*0630*/ 	.word	0x000000ff
        /*0634*/ 	.word	0x00000120
        /*0638*/ 	.short	0x010a
        /*063a*/ 	.byte	0x1f
	.zero		1


	//   ....[84]....
        /*063c*/ 	.word	0x00003fa0
        /*0640*/ 	.word	0x000000ff
        /*0644*/ 	.word	0x00000000
        /*0648*/ 	.short	0x010a
        /*064a*/ 	.byte	0x05
	.zero		1


	//   ....[85]....
        /*064c*/ 	.word	0x000040d0
        /*0650*/ 	.word	0x000000ff
        /*0654*/ 	.word	0x00000000
        /*0658*/ 	.short	0x010a
        /*065a*/ 	.byte	0x04
	.zero		1


	//   ....[86]....
        /*065c*/ 	.word	0x000043d0
        /*0660*/ 	.word	0x000000ff
        /*0664*/ 	.word	0x00000000
        /*0668*/ 	.short	0x010a
        /*066a*/ 	.byte	0x04
	.zero		1


	//   ....[87]....
        /*066c*/ 	.word	0x00004460
        /*0670*/ 	.word	0x000000ff
        /*0674*/ 	.word	0x00000000
        /*0678*/ 	.short	0x010a
        /*067a*/ 	.byte	0x05
	.zero		1


	//   ....[88]....
        /*067c*/ 	.word	0x000044f0
        /*0680*/ 	.word	0x000000ff
        /*0684*/ 	.word	0x00000000
        /*0688*/ 	.short	0x010a
        /*068a*/ 	.byte	0x05
	.zero		1


	//   ....[89]....
        /*068c*/ 	.word	0x00004590
        /*0690*/ 	.word	0x00000000
        /*0694*/ 	.word	0x00000000
        /*0698*/ 	.short	0x010a
        /*069a*/ 	.byte	0xff
	.zero		1


	//   ....[90]....
        /*069c*/ 	.word	0x000045d0
        /*06a0*/ 	.word	0x00000000
        /*06a4*/ 	.word	0x00000000
        /*06a8*/ 	.short	0x010a
        /*06aa*/ 	.byte	0xff
	.zero		1


	//   ....[91]....
        /*06ac*/ 	.word	0x00004640
        /*06b0*/ 	.word	0x000000ff
        /*06b4*/ 	.word	0x00000000
        /*06b8*/ 	.short	0x0101
        /*06ba*/ 	.byte	0x04
	.zero		1


	//   ....[92]....
        /*06bc*/ 	.word	0x00004680
        /*06c0*/ 	.word	0x000000ff
        /*06c4*/ 	.word	0x00000160
        /*06c8*/ 	.short	0x010a
        /*06ca*/ 	.byte	0x1a
	.zero		1


	//   ....[93]....
        /*06cc*/ 	.word	0x000046d0
        /*06d0*/ 	.word	0x000000ff
        /*06d4*/ 	.word	0x00000000
        /*06d8*/ 	.short	0x0101
        /*06da*/ 	.byte	0x04
	.zero		1


	//   ....[94]....
        /*06dc*/ 	.word	0x00004b40
        /*06e0*/ 	.word	0x0000000c
        /*06e4*/ 	.word	0x000000e0
        /*06e8*/ 	.short	0x010a
        /*06ea*/ 	.byte	0xff
	.zero		1


	//   ....[95]....
        /*06ec*/ 	.word	0x00004cb0
        /*06f0*/ 	.word	0x00000000
        /*06f4*/ 	.word	0x00000000
        /*06f8*/ 	.short	0x0101
        /*06fa*/ 	.byte	0xff
	.zero		1


	//   ....[96]....
        /*06fc*/ 	.word	0x00005130
        /*0700*/ 	.word	0x000000ff
        /*0704*/ 	.word	0x000000d8
        /*0708*/ 	.short	0x010a
        /*070a*/ 	.byte	0x18
	.zero		1


	//   ....[97]....
        /*070c*/ 	.word	0x000052f0
        /*0710*/ 	.word	0x000000ff
        /*0714*/ 	.word	0x000000b8
        /*0718*/ 	.short	0x010a
        /*071a*/ 	.byte	0x04
	.zero		1


	//   ....[98]....
        /*071c*/ 	.word	0x000054d0
        /*0720*/ 	.word	0x000000ff
        /*0724*/ 	.word	0x000000a0
        /*0728*/ 	.short	0x010b
        /*072a*/ 	.byte	0x04
	.zero		1


	//   ....[99]....
        /*072c*/ 	.word	0x000054e0
        /*0730*/ 	.word	0x000000ff
        /*0734*/ 	.word	0x00000000
        /*0738*/ 	.short	0x0101
        /*073a*/ 	.byte	0x14
	.zero		1


	//   ....[100]....
        /*073c*/ 	.word	0x000054f0
        /*0740*/ 	.word	0x000000ff
        /*0744*/ 	.word	0x000000b8
        /*0748*/ 	.short	0x010a
        /*074a*/ 	.byte	0x05
	.zero		1


	//   ....[101]....
        /*074c*/ 	.word	0x000056f0
        /*0750*/ 	.word	0x000000ff
        /*0754*/ 	.word	0x000000a0
        /*0758*/ 	.short	0x010b
        /*075a*/ 	.byte	0x05
	.zero		1


	//   ....[102]....
        /*075c*/ 	.word	0x00005700
        /*0760*/ 	.word	0x000000ff
        /*0764*/ 	.word	0x00000000
        /*0768*/ 	.short	0x0101
        /*076a*/ 	.byte	0x04
	.zero		1


	//   ....[103]....
        /*076c*/ 	.word	0x000057a0
        /*0770*/ 	.word	0x000000ff
        /*0774*/ 	.word	0x00000000
        /*0778*/ 	.short	0x010a
        /*077a*/ 	.byte	0x04
	.zero		1


	//   ....[104]....
        /*077c*/ 	.word	0x00005830
        /*0780*/ 	.word	0x000000ff
        /*0784*/ 	.word	0x00000000
        /*0788*/ 	.short	0x010a
        /*078a*/ 	.byte	0x05
	.zero		1


	//   ....[105]....
        /*078c*/ 	.word	0x000058d0
        /*0790*/ 	.word	0x00000000
        /*0794*/ 	.word	0x00000000
        /*0798*/ 	.short	0x010a
        /*079a*/ 	.byte	0xff
	.zero		1


	//   ....[106]....
        /*079c*/ 	.word	0x00005c20
        /*07a0*/ 	.word	0x00000003
        /*07a4*/ 	.word	0x000000e0
        /*07a8*/ 	.short	0x010a
        /*07aa*/ 	.byte	0xff
	.zero		1


	//   ....[107]....
        /*07ac*/ 	.word	0x00005da0
        /*07b0*/ 	.word	0x00000000
        /*07b4*/ 	.word	0x00000000
        /*07b8*/ 	.short	0x0101
        /*07ba*/ 	.byte	0xff
	.zero		1


	//   ....[108]....
        /*07bc*/ 	.word	0x00006970
        /*07c0*/ 	.word	0x00000000
        /*07c4*/ 	.word	0x000000a0
        /*07c8*/ 	.short	0x010a
        /*07ca*/ 	.byte	0xff
	.zero		1


	//   ....[109]....
        /*07cc*/ 	.word	0x000069e0
        /*07d0*/ 	.word	0x00000059
        /*07d4*/ 	.word	0x00000100
        /*07d8*/ 	.short	0x010a
        /*07da*/ 	.byte	0xff
	.zero		1


	//   ....[110]....
        /*07dc*/ 	.word	0x00006ad0
        /*07e0*/ 	.word	0x00000000
        /*07e4*/ 	.word	0x000000a0
        /*07e8*/ 	.short	0x010a
        /*07ea*/ 	.byte	0xff
	.zero		1


	//   ....[111]....
        /*07ec*/ 	.word	0x00006c00
        /*07f0*/ 	.word	0x00000059
        /*07f4*/ 	.word	0x00000100
        /*07f8*/ 	.short	0x010a
        /*07fa*/ 	.byte	0xff
	.zero		1


	//   ....[112]....
        /*07fc*/ 	.word	0x00007730
        /*0800*/ 	.word	0x00000000
        /*0804*/ 	.word	0x00000000
        /*0808*/ 	.short	0x0101
        /*080a*/ 	.byte	0xff
	.zero		1


	//   ....[113]....
        /*080c*/ 	.word	0x00007740
        /*0810*/ 	.word	0x00000003
        /*0814*/ 	.word	0x000000a0
        /*0818*/ 	.short	0x010a
        /*081a*/ 	.byte	0xff
	.zero		1


	//   ....[114]....
        /*081c*/ 	.word	0x00007810
        /*0820*/ 	.word	0x00000003
        /*0824*/ 	.word	0x000000a0
        /*0828*/ 	.short	0x010a
        /*082a*/ 	.byte	0xff
	.zero		1


	//   ....[115]....
        /*082c*/ 	.word	0x00007c90
        /*0830*/ 	.word	0x00000059
        /*0834*/ 	.word	0x00000000
        /*0838*/ 	.short	0x0101
        /*083a*/ 	.byte	0xff
	.zero		1


	//   ....[116]....
        /*083c*/ 	.word	0x000084b0
        /*0840*/ 	.word	0x00000002
        /*0844*/ 	.word	0x00000000
        /*0848*/ 	.short	0x0101
        /*084a*/ 	.byte	0xff
	.zero		1


	//   ....[117]....
        /*084c*/ 	.word	0x00008770
        /*0850*/ 	.word	0x000000ff
        /*0854*/ 	.word	0x00000000
        /*0858*/ 	.short	0x0101
        /*085a*/ 	.byte	0x04
	.zero		1


	//   ....[118]....
        /*085c*/ 	.word	0x00008790
        /*0860*/ 	.word	0x00000000
        /*0864*/ 	.word	0x00000150
        /*0868*/ 	.short	0x010a
        /*086a*/ 	.byte	0xff
	.zero		1


	//   ....[119]....
        /*086c*/ 	.word	0x000087f0
        /*0870*/ 	.word	0x00000000
        /*0874*/ 	.word	0x00000050
        /*0878*/ 	.short	0x010a
        /*087a*/ 	.byte	0xff
	.zero		1


	//   ....[120]....
        /*087c*/ 	.word	0x00008850
        /*0880*/ 	.word	0x00000000
        /*0884*/ 	.word	0x00000050
        /*0888*/ 	.short	0x010a
        /*088a*/ 	.byte	0xff
	.zero		1


	//   ....[121]....
        /*088c*/ 	.word	0x000088a0
        /*0890*/ 	.word	0x00000003
        /*0894*/ 	.word	0x000000e0
        /*0898*/ 	.short	0x010a
        /*089a*/ 	.byte	0xff
	.zero		1


	//   ....[122]....
        /*089c*/ 	.word	0x00008900
        /*08a0*/ 	.word	0x00000000
        /*08a4*/ 	.word	0x00000000
        /*08a8*/ 	.short	0x010a
        /*08aa*/ 	.byte	0xff
	.zero		1


	//   ....[123]....
        /*08ac*/ 	.word	0x00008960
        /*08b0*/ 	.word	0x00000000
        /*08b4*/ 	.word	0x00000000
        /*08b8*/ 	.short	0x010a
        /*08ba*/ 	.byte	0xff
	.zero		1


	//   ....[124]....
        /*08bc*/ 	.word	0x000089c0
        /*08c0*/ 	.word	0x00000000
        /*08c4*/ 	.word	0x00000000
        /*08c8*/ 	.short	0x010a
        /*08ca*/ 	.byte	0xff
	.zero		1


	//   ....[125]....
        /*08cc*/ 	.word	0x00008a20
        /*08d0*/ 	.word	0x00000000
        /*08d4*/ 	.word	0x00000000
        /*08d8*/ 	.short	0x010a
        /*08da*/ 	.byte	0xff
	.zero		1


	//   ....[126]....
        /*08dc*/ 	.word	0x00008a80
        /*08e0*/ 	.word	0x00000000
        /*08e4*/ 	.word	0x00000000
        /*08e8*/ 	.short	0x010a
        /*08ea*/ 	.byte	0xff
	.zero		1


	//   ....[127]....
        /*08ec*/ 	.word	0x00008ae0
        /*08f0*/ 	.word	0x00000000
        /*08f4*/ 	.word	0x00000000
        /*08f8*/ 	.short	0x010a
        /*08fa*/ 	.byte	0xff
	.zero		1


	//   ....[128]....
        /*08fc*/ 	.word	0x00008b40
        /*0900*/ 	.word	0x00000000
        /*0904*/ 	.word	0x00000000
        /*0908*/ 	.short	0x010a
        /*090a*/ 	.byte	0xff
	.zero		1


	//   ....[129]....
        /*090c*/ 	.word	0x00008ba0
        /*0910*/ 	.word	0x00000000
        /*0914*/ 	.word	0x00000000
        /*0918*/ 	.short	0x010a
        /*091a*/ 	.byte	0xff
	.zero		1


	//   ....[130]....
        /*091c*/ 	.word	0x00008c00
        /*0920*/ 	.word	0x00000000
        /*0924*/ 	.word	0x00000000
        /*0928*/ 	.short	0x010a
        /*092a*/ 	.byte	0xff
	.zero		1


	//   ....[131]....
        /*092c*/ 	.word	0x00008c50
        /*0930*/ 	.word	0x00000000
        /*0934*/ 	.word	0x00000140
        /*0938*/ 	.short	0x010a
        /*093a*/ 	.byte	0xff
	.zero		1


	//   ....[132]....
        /*093c*/ 	.word	0x00008cb0
        /*0940*/ 	.word	0x00000000
        /*0944*/ 	.word	0x000000f0
        /*0948*/ 	.short	0x010a
        /*094a*/ 	.byte	0xff
	.zero		1


	//   ....[133]....
        /*094c*/ 	.word	0x00008d00
        /*0950*/ 	.word	0x00000000
        /*0954*/ 	.word	0x000000e0
        /*0958*/ 	.short	0x010a
        /*095a*/ 	.byte	0xff
	.zero		1


	//   ....[134]....
        /*095c*/ 	.word	0x00008d60
        /*0960*/ 	.word	0x00000000
        /*0964*/ 	.word	0x000000f0
        /*0968*/ 	.short	0x010a
        /*096a*/ 	.byte	0xff
	.zero		1


	//   ....[135]....
        /*096c*/ 	.word	0x00008dc0
        /*0970*/ 	.word	0x00000005
        /*0974*/ 	.word	0x00000008
        /*0978*/ 	.short	0x010a
        /*097a*/ 	.byte	0xff
	.zero		1


	//   ....[136]....
        /*097c*/ 	.word	0x00008eb0
        /*0980*/ 	.word	0x00000003
        /*0984*/ 	.word	0x00000008
        /*0988*/ 	.short	0x010a
        /*098a*/ 	.byte	0xff
	.zero		1


	//   ....[137]....
        /*098c*/ 	.word	0x00008f00
        /*0990*/ 	.word	0x00000000
        /*0994*/ 	.word	0x000000e0
        /*0998*/ 	.short	0x010a
        /*099a*/ 	.byte	0xff
	.zero		1


	//   ....[138]....
        /*099c*/ 	.word	0x00008f60
        /*09a0*/ 	.word	0x00000000
        /*09a4*/ 	.word	0x00000120
        /*09a8*/ 	.short	0x010a
        /*09aa*/ 	.byte	0xff
	.zero		1


	//   ....[139]....
        /*09ac*/ 	.word	0x00008fc0
        /*09b0*/ 	.word	0x00000000
        /*09b4*/ 	.word	0x00000000
        /*09b8*/ 	.short	0x010a
        /*09ba*/ 	.byte	0xff
	.zero		1


	//   ....[140]....
        /*09bc*/ 	.word	0x00009020
        /*09c0*/ 	.word	0x00000000
        /*09c4*/ 	.word	0x00000000
        /*09c8*/ 	.short	0x010a
        /*09ca*/ 	.byte	0xff
	.zero		1


	//   ....[141]....
        /*09cc*/ 	.word	0x00009080
        /*09d0*/ 	.word	0x00000000
        /*09d4*/ 	.word	0x00000000
        /*09d8*/ 	.short	0x010a
        /*09da*/ 	.byte	0xff
	.zero		1


	//   ....[142]....
        /*09dc*/ 	.word	0x000090e0
        /*09e0*/ 	.word	0x00000000
        /*09e4*/ 	.word	0x00000000
        /*09e8*/ 	.short	0x010a
        /*09ea*/ 	.byte	0xff
	.zero		1


	//   ....[143]....
        /*09ec*/ 	.word	0x00009140
        /*09f0*/ 	.word	0x00000000
        /*09f4*/ 	.word	0x00000160
        /*09f8*/ 	.short	0x010a
        /*09fa*/ 	.byte	0xff
	.zero		1


	//   ....[144]....
        /*09fc*/ 	.word	0x00009190
        /*0a00*/ 	.word	0x0000000c
        /*0a04*/ 	.word	0x000000e0
        /*0a08*/ 	.short	0x010a
        /*0a0a*/ 	.byte	0xff
	.zero		1


	//   ....[145]....
        /*0a0c*/ 	.word	0x000091f0
        /*0a10*/ 	.word	0x00000000
        /*0a14*/ 	.word	0x000000d8
        /*0a18*/ 	.short	0x010a
        /*0a1a*/ 	.byte	0xff
	.zero		1


	//   ....[146]....
        /*0a1c*/ 	.word	0x00009250
        /*0a20*/ 	.word	0x00000000
        /*0a24*/ 	.word	0x000000b8
        /*0a28*/ 	.short	0x010a
        /*0a2a*/ 	.byte	0xff
	.zero		1


	//   ....[147]....
        /*0a2c*/ 	.word	0x000092b0
        /*0a30*/ 	.word	0x00000009
        /*0a34*/ 	.word	0x000000b8
        /*0a38*/ 	.short	0x010a
        /*0a3a*/ 	.byte	0xff
	.zero		1


	//   ....[148]....
        /*0a3c*/ 	.word	0x00009310
        /*0a40*/ 	.word	0x00000000
        /*0a44*/ 	.word	0x00000000
        /*0a48*/ 	.short	0x010a
        /*0a4a*/ 	.byte	0xff
	.zero		1


	//   ....[149]....
        /*0a4c*/ 	.word	0x00009370
        /*0a50*/ 	.word	0x00000000
        /*0a54*/ 	.word	0x00000000
        /*0a58*/ 	.short	0x010a
        /*0a5a*/ 	.byte	0xff
	.zero		1


	//   ....[150]....
        /*0a5c*/ 	.word	0x000093c0
        /*0a60*/ 	.word	0x00000003
        /*0a64*/ 	.word	0x000000e0
        /*0a68*/ 	.short	0x010a
        /*0a6a*/ 	.byte	0xff
	.zero		1


	//   ....[151]....
        /*0a6c*/ 	.word	0x00009410
        /*0a70*/ 	.word	0x00000000
        /*0a74*/ 	.word	0x000000a0
        /*0a78*/ 	.short	0x010a
        /*0a7a*/ 	.byte	0xff
	.zero		1


	//   ....[152]....
        /*0a7c*/ 	.word	0x00009460
        /*0a80*/ 	.word	0x00000059
        /*0a84*/ 	.word	0x00000100
        /*0a88*/ 	.short	0x010a
        /*0a8a*/ 	.byte	0xff
	.zero		1


	//   ....[153]....
        /*0a8c*/ 	.word	0x000094b0
        /*0a90*/ 	.word	0x00000003
        /*0a94*/ 	.word	0x000000a0
        /*0a98*/ 	.short	0x010a
        /*0a9a*/ 	.byte	0xff
	.zero		1


	//----- nvinfo : EIATTR_NUM_MBARRIERS
	.align		4
.L_47:
        /*0a9c*/ 	.byte	0x03, 0x38
        /*0a9e*/ 	.short	0x002d


	//----- nvinfo : EIATTR_EXIT_INSTR_OFFSETS
	.align		4
        /*0aa0*/ 	.byte	0x04, 0x1c
        /*0aa2*/ 	.short	(.L_49 - .L_48)


	//   ....[0]....
.L_48:
        /*0aa4*/ 	.word	0x00003000


	//   ....[1]....
        /*0aa8*/ 	.word	0x00003510


	//   ....[2]....
        /*0aac*/ 	.word	0x00003570


	//   ....[3]....
        /*0ab0*/ 	.word	0x00004900


	//   ....[4]....
        /*0ab4*/ 	.word	0x00005900


	//   ....[5]....
        /*0ab8*/ 	.word	0x00005940


	//   ....[6]....
        /*0abc*/ 	.word	0x00008650


	//   ....[7]....
        /*0ac0*/ 	.word	0x000086d0


	//   ....[8]....
        /*0ac4*/ 	.word	0x00008700


	//   ....[9]....
        /*0ac8*/ 	.word	0x00008780


	//----- nvinfo : EIATTR_MAX_THREADS
	.align		4
.L_49:
        /*0acc*/ 	.byte	0x04, 0x05
        /*0ace*/ 	.short	(.L_51 - .L_50)
.L_50:
        /*0ad0*/ 	.word	0x00000100
        /*0ad4*/ 	.word	0x00000001
        /*0ad8*/ 	.word	0x00000001


	//----- nvinfo : EIATTR_CRS_STACK_SIZE
	.align		4
.L_51:
        /*0adc*/ 	.byte	0x04, 0x1e
        /*0ade*/ 	.short	(.L_53 - .L_52)
.L_52:
        /*0ae0*/ 	.word	0x00000000


	//----- nvinfo : EIATTR_CBANK_PARAM_SIZE
	.align		4
.L_53:
        /*0ae4*/ 	.byte	0x03, 0x19
        /*0ae6*/ 	.short	0x0800


	//----- nvinfo : EIATTR_PARAM_CBANK
	.align		4
        /*0ae8*/ 	.byte	0x04, 0x0a
        /*0aea*/ 	.short	(.L_55 - .L_54)
	.align		4
.L_54:
        /*0aec*/ 	.word	index@(.nv.constant0._ZN7cutlass13device_kernelINS_4gemm6kernel13GemmUniversalIN4cute5tupleIJiiiiEEENS1_10collective13CollectiveMmaINS1_35MainloopSm100TmaUmmaWarpSpecializedILi10ELi2ELi4ENS5_IJNS4_1CILi2EEESB_NSA_ILi1EEEEEEEENS5_IJNSA_ILi256EEENSA_ILi64EEESG_EEENS_10bfloat16_tENS5_IJlSC_lEEESI_SJ_NS4_8TiledMMAINS4_8MMA_AtomIJNS4_26SM100_MMA_F16BF16_2x1SM_SSISI_SI_fLi256ELi64ELNS4_4UMMA5MajorE0ELSO_0ELNSN_7ScaleInE0ELSP_0EEEEEENS4_6LayoutINS5_IJSC_SC_SC_EEENS5_IJNSA_ILi0EEESU_SU_EEEEENS5_IJNS4_10UnderscoreESX_SX_EEEEENS4_28SM100_TMA_2SM_LOAD_MULTICASTENS4_14ComposedLayoutINS4_7SwizzleILi3ELi4ELi3EEENS4_18smem_ptr_flag_bitsILi16EEENSS_INS5_IJNSA_ILi8EEESG_EEENS5_IJSG_SC_EEEEEEEvNS4_8identityENS4_18SM100_TMA_2SM_LOADES1A_vS1B_EENS_8epilogue10collective18CollectiveEpilogueINS1E_23Sm100TmaWarpSpecializedILi3ELi2ELi32ELb1ELb0EEEJNS5_IJNSA_ILi128EEESG_SG_EEENS5_IJNSS_IS1J_SC_EENSS_INSA_ILi32EEESC_EEEEESI_SJ_SI_SJ_NS1E_6fusion15FusionCallbacksIS1I_NS1P_17LinearCombinationISI_fSI_fLNS_15FloatRoundStyleE2EEES1K_S1O_JEEENS4_5SM1004TMEM4LOAD26SM100_TMEM_LOAD_32dp32b32xENS4_13SM90_TMA_LOADENS11_INS12_ILi2ELi4ELi3EEES15_NSS_INS5_IJS16_S1M_EEENS5_IJS1M_SC_EEEEEEENS4_39AutoVectorizingCopyWithAssumedAlignmentILi128EEENS4_14SM90_TMA_STOREES24_S26_S26_EEEvvEEEEvNT_6ParamsE)
        /*0af0*/ 	.short	0x0380
        /*0af2*/ 	.short	0x0800


	//----- nvinfo : EIATTR_SW_WAR
	.align		4
.L_55:
        /*0af4*/ 	.byte	0x04, 0x36
        /*0af6*/ 	.short	(.L_57 - .L_56)
.L_56:
        /*0af8*/ 	.word	0x00000008
.L_57:


//--------------------- .nv.callgraph             --------------------------
	.section	.nv.callgraph,"",@"SHT_CUDA_CALLGRAPH"
	.align	4
	.sectionentsize	8
	.align		4
        /*0000*/ 	.word	0x00000000
	.align		4
        /*0004*/ 	.word	0xffffffff
	.align		4
        /*0008*/ 	.word	index@(_ZN7cutlass13device_kernelINS_4gemm6kernel13GemmUniversalIN4cute5tupleIJiiiiEEENS1_10collective13CollectiveMmaINS1_35MainloopSm100TmaUmmaWarpSpecializedILi10ELi2ELi4ENS5_IJNS4_1CILi2EEESB_NSA_ILi1EEEEEEEENS5_IJNSA_ILi256EEENSA_ILi64EEESG_EEENS_10bfloat16_tENS5_IJlSC_lEEESI_SJ_NS4_8TiledMMAINS4_8MMA_AtomIJNS4_26SM100_MMA_F16BF16_2x1SM_SSISI_SI_fLi256ELi64ELNS4_4UMMA5MajorE0ELSO_0ELNSN_7ScaleInE0ELSP_0EEEEEENS4_6LayoutINS5_IJSC_SC_SC_EEENS5_IJNSA_ILi0EEESU_SU_EEEEENS5_IJNS4_10UnderscoreESX_SX_EEEEENS4_28SM100_TMA_2SM_LOAD_MULTICASTENS4_14ComposedLayoutINS4_7SwizzleILi3ELi4ELi3EEENS4_18smem_ptr_flag_bitsILi16EEENSS_INS5_IJNSA_ILi8EEESG_EEENS5_IJSG_SC_EEEEEEEvNS4_8identityENS4_18SM100_TMA_2SM_LOADES1A_vS1B_EENS_8epilogue10collective18CollectiveEpilogueINS1E_23Sm100TmaWarpSpecializedILi3ELi2ELi32ELb1ELb0EEEJNS5_IJNSA_ILi128EEESG_SG_EEENS5_IJNSS_IS1J_SC_EENSS_INSA_ILi32EEESC_EEEEESI_SJ_SI_SJ_NS1E_6fusion15FusionCallbacksIS1I_NS1P_17LinearCombinationISI_fSI_fLNS_15FloatRoundStyleE2EEES1K_S1O_JEEENS4_5SM1004TMEM4LOAD26SM100_TMEM_LOAD_32dp32b32xENS4_13SM90_TMA_LOADENS11_INS12_ILi2ELi4ELi3EEES15_NSS_INS5_IJS16_S1M_EEENS5_IJS1M_SC_EEEEEEENS4_39AutoVectorizingCopyWithAssumedAlignmentILi128EEENS4_14SM90_TMA_STOREES24_S26_S26_EEEvvEEEEvNT_6ParamsE)
	.align		4
        /*000c*/ 	.word	index@(__assertfail)
	.align		4
        /*0010*/ 	.word	0x00000000
	.align		4
        /*0014*/ 	.word	0xfffffffe
	.align		4
        /*0018*/ 	.word	0x00000000
	.align		4
        /*001c*/ 	.word	0xfffffffd
	.align		4
        /*0020*/ 	.word	0x00000000
	.align		4
        /*0024*/ 	.word	0xfffffffc


//--------------------- .nv.constant4             --------------------------
	.section	.nv.constant4,"a",@progbits
	.align	8
	.align		8
.nv.constant4:
        /*0000*/ 	.dword	__assertfail
	.align		8
        /*0008*/ 	.dword	__unnamed_1
	.align		8
        /*0010*/ 	.dword	__unnamed_2
	.align		8
        /*0018*/ 	.dword	_ZN39_INTERNAL_1f976ee0_4_k_cu_b5bd8177_79584cuda3std3__45__cpo5beginE
	.align		8
        /*0020*/ 	.dword	_ZN39_INTERNAL_1f976ee0_4_k_cu_b5bd8177_79584cuda3std3__45__cpo3endE
	.align		8
        /*0028*/ 	.dword	_ZN39_INTERNAL_1f976ee0_4_k_cu_b5bd8177_79584cuda3std3__45__cpo6cbeginE
	.align		8
        /*0030*/ 	.dword	_ZN39_INTERNAL_1f976ee0_4_k_cu_b5bd8177_79584cuda3std3__45__cpo4cendE
	.align		8
        /*0038*/ 	.dword	_ZN39_INTERNAL_1f976ee0_4_k_cu_b5bd8177_79584cuda3std3__441_GLOBAL__N__1f976ee0_4_k_cu_b5bd8177_79586ignoreE
	.align		8
        /*0040*/ 	.dword	_ZN39_INTERNAL_1f976ee0_4_k_cu_b5bd8177_79584cuda3std3__419piecewise_constructE
	.align		8
        /*0048*/ 	.dword	_ZN39_INTERNAL_1f976ee0_4_k_cu_b5bd8177_79584cuda3std3__48in_placeE
	.align		8
        /*0050*/ 	.dword	_ZN39_INTERNAL_1f976ee0_4_k_cu_b5bd8177_79584cuda3std6ranges3__45__cpo4swapE
	.align		8
        /*0058*/ 	.dword	_ZN39_INTERNAL_1f976ee0_4_k_cu_b5bd8177_79584cuda3std6ranges3__45__cpo9iter_moveE
	.align		8
        /*0060*/ 	.dword	_ZN39_INTERNAL_1f976ee0_4_k_cu_b5bd8177_79584cute7productE
	.align		8
        /*0068*/ 	.dword	_ZN39_INTERNAL_1f976ee0_4_k_cu_b5bd8177_79584cute1_E
	.align		8
        /*0070*/ 	.dword	$str$25
	.align		8
        /*0078*/ 	.dword	$str$26
	.align		8
        /*0080*/ 	.dword	$str$27
	.align		8
        /*0088*/ 	.dword	$str$28


//--------------------- .text._ZN7cutlass13device_kernelINS_4gemm6kernel13GemmUniversalIN4cute5tupleIJiiiiEEENS1_10collective13CollectiveMmaINS1_35MainloopSm100TmaUmmaWarpSpecializedILi10ELi2ELi4ENS5_IJNS4_1CILi2EEESB_NSA_ILi1EEEEEEEENS5_IJNSA_ILi256EEENSA_ILi64EEESG_EEENS_10bfloat16_tENS5_IJlSC_lEEESI_SJ_NS4_8TiledMMAINS4_8MMA_AtomIJNS4_26SM100_MMA_F16BF16_2x1SM_SSISI_SI_fLi256ELi64ELNS4_4UMMA5MajorE0ELSO_0ELNSN_7ScaleInE0ELSP_0EEEEEENS4_6LayoutINS5_IJSC_SC_SC_EEENS5_IJNSA_ILi0EEESU_SU_EEEEENS5_IJNS4_10UnderscoreESX_SX_EEEEENS4_28SM100_TMA_2SM_LOAD_MULTICASTENS4_14ComposedLayoutINS4_7SwizzleILi3ELi4ELi3EEENS4_18smem_ptr_flag_bitsILi16EEENSS_INS5_IJNSA_ILi8EEESG_EEENS5_IJSG_SC_EEEEEEEvNS4_8identityENS4_18SM100_TMA_2SM_LOADES1A_vS1B_EENS_8epilogue10collective18CollectiveEpilogueINS1E_23Sm100TmaWarpSpecializedILi3ELi2ELi32ELb1ELb0EEEJNS5_IJNSA_ILi128EEESG_SG_EEENS5_IJNSS_IS1J_SC_EENSS_INSA_ILi32EEESC_EEEEESI_SJ_SI_SJ_NS1E_6fusion15FusionCallbacksIS1I_NS1P_17LinearCombinationISI_fSI_fLNS_15FloatRoundStyleE2EEES1K_S1O_JEEENS4_5SM1004TMEM4LOAD26SM100_TMEM_LOAD_32dp32b32xENS4_13SM90_TMA_LOADENS11_INS12_ILi2ELi4ELi3EEES15_NSS_INS5_IJS16_S1M_EEENS5_IJS1M_SC_EEEEEEENS4_39AutoVectorizingCopyWithAssumedAlignmentILi128EEENS4_14SM90_TMA_STOREES24_S26_S26_EEEvvEEEEvNT_6ParamsE --------------------------
	.section	.text._ZN7cutlass13device_kernelINS_4gemm6kernel13GemmUniversalIN4cute5tupleIJiiiiEEENS1_10collective13CollectiveMmaINS1_35MainloopSm100TmaUmmaWarpSpecializedILi10ELi2ELi4ENS5_IJNS4_1CILi2EEESB_NSA_ILi1EEEEEEEENS5_IJNSA_ILi256EEENSA_ILi64EEESG_EEENS_10bfloat16_tENS5_IJlSC_lEEESI_SJ_NS4_8TiledMMAINS4_8MMA_AtomIJNS4_26SM100_MMA_F16BF16_2x1SM_SSISI_SI_fLi256ELi64ELNS4_4UMMA5MajorE0ELSO_0ELNSN_7ScaleInE0ELSP_0EEEEEENS4_6LayoutINS5_IJSC_SC_SC_EEENS5_IJNSA_ILi0EEESU_SU_EEEEENS5_IJNS4_10UnderscoreESX_SX_EEEEENS4_28SM100_TMA_2SM_LOAD_MULTICASTENS4_14ComposedLayoutINS4_7SwizzleILi3ELi4ELi3EEENS4_18smem_ptr_flag_bitsILi16EEENSS_INS5_IJNSA_ILi8EEESG_EEENS5_IJSG_SC_EEEEEEEvNS4_8identityENS4_18SM100_TMA_2SM_LOADES1A_vS1B_EENS_8epilogue10collective18CollectiveEpilogueINS1E_23Sm100TmaWarpSpecializedILi3ELi2ELi32ELb1ELb0EEEJNS5_IJNSA_ILi128EEESG_SG_EEENS5_IJNSS_IS1J_SC_EENSS_INSA_ILi32EEESC_EEEEESI_SJ_SI_SJ_NS1E_6fusion15FusionCallbacksIS1I_NS1P_17LinearCombinationISI_fSI_fLNS_15FloatRoundStyleE2EEES1K_S1O_JEEENS4_5SM1004TMEM4LOAD26SM100_TMEM_LOAD_32dp32b32xENS4_13SM90_TMA_LOADENS11_INS12_ILi2ELi4ELi3EEES15_NSS_INS5_IJS16_S1M_EEENS5_IJS1M_SC_EEEEEEENS4_39AutoVectorizingCopyWithAssumedAlignmentILi128EEENS4_14SM90_TMA_STOREES24_S26_S26_EEEvvEEEEvNT_6ParamsE,"ax",@progbits
	.align	128
.text._ZN7cutlass13device_kernelINS_4gemm6kernel13GemmUniversalIN4cute5tupleIJiiiiEEENS1_10collective13CollectiveMmaINS1_35MainloopSm100TmaUmmaWarpSpecializedILi10ELi2ELi4ENS5_IJNS4_1CILi2EEESB_NSA_ILi1EEEEEEEENS5_IJNSA_ILi256EEENSA_ILi64EEESG_EEENS_10bfloat16_tENS5_IJlSC_lEEESI_SJ_NS4_8TiledMMAINS4_8MMA_AtomIJNS4_26SM100_MMA_F16BF16_2x1SM_SSISI_SI_fLi256ELi64ELNS4_4UMMA5MajorE0ELSO_0ELNSN_7ScaleInE0ELSP_0EEEEEENS4_6LayoutINS5_IJSC_SC_SC_EEENS5_IJNSA_ILi0EEESU_SU_EEEEENS5_IJNS4_10UnderscoreESX_SX_EEEEENS4_28SM100_TMA_2SM_LOAD_MULTICASTENS4_14ComposedLayoutINS4_7SwizzleILi3ELi4ELi3EEENS4_18smem_ptr_flag_bitsILi16EEENSS_INS5_IJNSA_ILi8EEESG_EEENS5_IJSG_SC_EEEEEEEvNS4_8identityENS4_18SM100_TMA_2SM_LOADES1A_vS1B_EENS_8epilogue10collective18CollectiveEpilogueINS1E_23Sm100TmaWarpSpecializedILi3ELi2ELi32ELb1ELb0EEEJNS5_IJNSA_ILi128EEESG_SG_EEENS5_IJNSS_IS1J_SC_EENSS_INSA_ILi32EEESC_EEEEESI_SJ_SI_SJ_NS1E_6fusion15FusionCallbacksIS1I_NS1P_17LinearCombinationISI_fSI_fLNS_15FloatRoundStyleE2EEES1K_S1O_JEEENS4_5SM1004TMEM4LOAD26SM100_TMEM_LOAD_32dp32b32xENS4_13SM90_TMA_LOADENS11_INS12_ILi2ELi4ELi3EEES15_NSS_INS5_IJS16_S1M_EEENS5_IJS1M_SC_EEEEEEENS4_39AutoVectorizingCopyWithAssumedAlignmentILi128EEENS4_14SM90_TMA_STOREES24_S26_S26_EEEvvEEEEvNT_6ParamsE:
        .type           _ZN7cutlass13device_kernelINS_4gemm6kernel13GemmUniversalIN4cute5tupleIJiiiiEEENS1_10collective13CollectiveMmaINS1_35MainloopSm100TmaUmmaWarpSpecializedILi10ELi2ELi4ENS5_IJNS4_1CILi2EEESB_NSA_ILi1EEEEEEEENS5_IJNSA_ILi256EEENSA_ILi64EEESG_EEENS_10bfloat16_tENS5_IJlSC_lEEESI_SJ_NS4_8TiledMMAINS4_8MMA_AtomIJNS4_26SM100_MMA_F16BF16_2x1SM_SSISI_SI_fLi256ELi64ELNS4_4UMMA5MajorE0ELSO_0ELNSN_7ScaleInE0ELSP_0EEEEEENS4_6LayoutINS5_IJSC_SC_SC_EEENS5_IJNSA_ILi0EEESU_SU_EEEEENS5_IJNS4_10UnderscoreESX_SX_EEEEENS4_28SM100_TMA_2SM_LOAD_MULTICASTENS4_14ComposedLayoutINS4_7SwizzleILi3ELi4ELi3EEENS4_18smem_ptr_flag_bitsILi16EEENSS_INS5_IJNSA_ILi8EEESG_EEENS5_IJSG_SC_EEEEEEEvNS4_8identityENS4_18SM100_TMA_2SM_LOADES1A_vS1B_EENS_8epilogue10collective18CollectiveEpilogueINS1E_23Sm100TmaWarpSpecializedILi3ELi2ELi32ELb1ELb0EEEJNS5_IJNSA_ILi128EEESG_SG_EEENS5_IJNSS_IS1J_SC_EENSS_INSA_ILi32EEESC_EEEEESI_SJ_SI_SJ_NS1E_6fusion15FusionCallbacksIS1I_NS1P_17LinearCombinationISI_fSI_fLNS_15FloatRoundStyleE2EEES1K_S1O_JEEENS4_5SM1004TMEM4LOAD26SM100_TMEM_LOAD_32dp32b32xENS4_13SM90_TMA_LOADENS11_INS12_ILi2ELi4ELi3EEES15_NSS_INS5_IJS16_S1M_EEENS5_IJS1M_SC_EEEEEEENS4_39AutoVectorizingCopyWithAssumedAlignmentILi128EEENS4_14SM90_TMA_STOREES24_S26_S26_EEEvvEEEEvNT_6ParamsE,@function
        .size           _ZN7cutlass13device_kernelINS_4gemm6kernel13GemmUniversalIN4cute5tupleIJiiiiEEENS1_10collective13CollectiveMmaINS1_35MainloopSm100TmaUmmaWarpSpecializedILi10ELi2ELi4ENS5_IJNS4_1CILi2EEESB_NSA_ILi1EEEEEEEENS5_IJNSA_ILi256EEENSA_ILi64EEESG_EEENS_10bfloat16_tENS5_IJlSC_lEEESI_SJ_NS4_8TiledMMAINS4_8MMA_AtomIJNS4_26SM100_MMA_F16BF16_2x1SM_SSISI_SI_fLi256ELi64ELNS4_4UMMA5MajorE0ELSO_0ELNSN_7ScaleInE0ELSP_0EEEEEENS4_6LayoutINS5_IJSC_SC_SC_EEENS5_IJNSA_ILi0EEESU_SU_EEEEENS5_IJNS4_10UnderscoreESX_SX_EEEEENS4_28SM100_TMA_2SM_LOAD_MULTICASTENS4_14ComposedLayoutINS4_7SwizzleILi3ELi4ELi3EEENS4_18smem_ptr_flag_bitsILi16EEENSS_INS5_IJNSA_ILi8EEESG_EEENS5_IJSG_SC_EEEEEEEvNS4_8identityENS4_18SM100_TMA_2SM_LOADES1A_vS1B_EENS_8epilogue10collective18CollectiveEpilogueINS1E_23Sm100TmaWarpSpecializedILi3ELi2ELi32ELb1ELb0EEEJNS5_IJNSA_ILi128EEESG_SG_EEENS5_IJNSS_IS1J_SC_EENSS_INSA_ILi32EEESC_EEEEESI_SJ_SI_SJ_NS1E_6fusion15FusionCallbacksIS1I_NS1P_17LinearCombinationISI_fSI_fLNS_15FloatRoundStyleE2EEES1K_S1O_JEEENS4_5SM1004TMEM4LOAD26SM100_TMEM_LOAD_32dp32b32xENS4_13SM90_TMA_LOADENS11_INS12_ILi2ELi4ELi3EEES15_NSS_INS5_IJS16_S1M_EEENS5_IJS1M_SC_EEEEEEENS4_39AutoVectorizingCopyWithAssumedAlignmentILi128EEENS4_14SM90_TMA_STOREES24_S26_S26_EEEvvEEEEvNT_6ParamsE,(.L_x_194 - _ZN7cutlass13device_kernelINS_4gemm6kernel13GemmUniversalIN4cute5tupleIJiiiiEEENS1_10collective13CollectiveMmaINS1_35MainloopSm100TmaUmmaWarpSpecializedILi10ELi2ELi4ENS5_IJNS4_1CILi2EEESB_NSA_ILi1EEEEEEEENS5_IJNSA_ILi256EEENSA_ILi64EEESG_EEENS_10bfloat16_tENS5_IJlSC_lEEESI_SJ_NS4_8TiledMMAINS4_8MMA_AtomIJNS4_26SM100_MMA_F16BF16_2x1SM_SSISI_SI_fLi256ELi64ELNS4_4UMMA5MajorE0ELSO_0ELNSN_7ScaleInE0ELSP_0EEEEEENS4_6LayoutINS5_IJSC_SC_SC_EEENS5_IJNSA_ILi0EEESU_SU_EEEEENS5_IJNS4_10UnderscoreESX_SX_EEEEENS4_28SM100_TMA_2SM_LOAD_MULTICASTENS4_14ComposedLayoutINS4_7SwizzleILi3ELi4ELi3EEENS4_18smem_ptr_flag_bitsILi16EEENSS_INS5_IJNSA_ILi8EEESG_EEENS5_IJSG_SC_EEEEEEEvNS4_8identityENS4_18SM100_TMA_2SM_LOADES1A_vS1B_EENS_8epilogue10collective18CollectiveEpilogueINS1E_23Sm100TmaWarpSpecializedILi3ELi2ELi32ELb1ELb0EEEJNS5_IJNSA_ILi128EEESG_SG_EEENS5_IJNSS_IS1J_SC_EENSS_INSA_ILi32EEESC_EEEEESI_SJ_SI_SJ_NS1E_6fusion15FusionCallbacksIS1I_NS1P_17LinearCombinationISI_fSI_fLNS_15FloatRoundStyleE2EEES1K_S1O_JEEENS4_5SM1004TMEM4LOAD26SM100_TMEM_LOAD_32dp32b32xENS4_13SM90_TMA_LOADENS11_INS12_ILi2ELi4ELi3EEES15_NSS_INS5_IJS16_S1M_EEENS5_IJS1M_SC_EEEEEEENS4_39AutoVectorizingCopyWithAssumedAlignmentILi128EEENS4_14SM90_TMA_STOREES24_S26_S26_EEEvvEEEEvNT_6ParamsE)
        .other          _ZN7cutlass13device_kernelINS_4gemm6kernel13GemmUniversalIN4cute5tupleIJiiiiEEENS1_10collective13CollectiveMmaINS1_35MainloopSm100TmaUmmaWarpSpecializedILi10ELi2ELi4ENS5_IJNS4_1CILi2EEESB_NSA_ILi1EEEEEEEENS5_IJNSA_ILi256EEENSA_ILi64EEESG_EEENS_10bfloat16_tENS5_IJlSC_lEEESI_SJ_NS4_8TiledMMAINS4_8MMA_AtomIJNS4_26SM100_MMA_F16BF16_2x1SM_SSISI_SI_fLi256ELi64ELNS4_4UMMA5MajorE0ELSO_0ELNSN_7ScaleInE0ELSP_0EEEEEENS4_6LayoutINS5_IJSC_SC_SC_EEENS5_IJNSA_ILi0EEESU_SU_EEEEENS5_IJNS4_10UnderscoreESX_SX_EEEEENS4_28SM100_TMA_2SM_LOAD_MULTICASTENS4_14ComposedLayoutINS4_7SwizzleILi3ELi4ELi3EEENS4_18smem_ptr_flag_bitsILi16EEENSS_INS5_IJNSA_ILi8EEESG_EEENS5_IJSG_SC_EEEEEEEvNS4_8identityENS4_18SM100_TMA_2SM_LOADES1A_vS1B_EENS_8epilogue10collective18CollectiveEpilogueINS1E_23Sm100TmaWarpSpecializedILi3ELi2ELi32ELb1ELb0EEEJNS5_IJNSA_ILi128EEESG_SG_EEENS5_IJNSS_IS1J_SC_EENSS_INSA_ILi32EEESC_EEEEESI_SJ_SI_SJ_NS1E_6fusion15FusionCallbacksIS1I_NS1P_17LinearCombinationISI_fSI_fLNS_15FloatRoundStyleE2EEES1K_S1O_JEEENS4_5SM1004TMEM4LOAD26SM100_TMEM_LOAD_32dp32b32xENS4_13SM90_TMA_LOADENS11_INS12_ILi2ELi4ELi3EEES15_NSS_INS5_IJS16_S1M_EEENS5_IJS1M_SC_EEEEEEENS4_39AutoVectorizingCopyWithAssumedAlignmentILi128EEENS4_14SM90_TMA_STOREES24_S26_S26_EEEvvEEEEvNT_6ParamsE,@"STO_CUDA_ENTRY STV_DEFAULT"
_ZN7cutlass13device_kernelINS_4gemm6kernel13GemmUniversalIN4cute5tupleIJiiiiEEENS1_10collective13CollectiveMmaINS1_35MainloopSm100TmaUmmaWarpSpecializedILi10ELi2ELi4ENS5_IJNS4_1CILi2EEESB_NSA_ILi1EEEEEEEENS5_IJNSA_ILi256EEENSA_ILi64EEESG_EEENS_10bfloat16_tENS5_IJlSC_lEEESI_SJ_NS4_8TiledMMAINS4_8MMA_AtomIJNS4_26SM100_MMA_F16BF16_2x1SM_SSISI_SI_fLi256ELi64ELNS4_4UMMA5MajorE0ELSO_0ELNSN_7ScaleInE0ELSP_0EEEEEENS4_6LayoutINS5_IJSC_SC_SC_EEENS5_IJNSA_ILi0EEESU_SU_EEEEENS5_IJNS4_10UnderscoreESX_SX_EEEEENS4_28SM100_TMA_2SM_LOAD_MULTICASTENS4_14ComposedLayoutINS4_7SwizzleILi3ELi4ELi3EEENS4_18smem_ptr_flag_bitsILi16EEENSS_INS5_IJNSA_ILi8EEESG_EEENS5_IJSG_SC_EEEEEEEvNS4_8identityENS4_18SM100_TMA_2SM_LOADES1A_vS1B_EENS_8epilogue10collective18CollectiveEpilogueINS1E_23Sm100TmaWarpSpecializedILi3ELi2ELi32ELb1ELb0EEEJNS5_IJNSA_ILi128EEESG_SG_EEENS5_IJNSS_IS1J_SC_EENSS_INSA_ILi32EEESC_EEEEESI_SJ_SI_SJ_NS1E_6fusion15FusionCallbacksIS1I_NS1P_17LinearCombinationISI_fSI_fLNS_15FloatRoundStyleE2EEES1K_S1O_JEEENS4_5SM1004TMEM4LOAD26SM100_TMEM_LOAD_32dp32b32xENS4_13SM90_TMA_LOADENS11_INS12_ILi2ELi4ELi3EEES15_NSS_INS5_IJS16_S1M_EEENS5_IJS1M_SC_EEEEEEENS4_39AutoVectorizingCopyWithAssumedAlignmentILi128EEENS4_14SM90_TMA_STOREES24_S26_S26_EEEvvEEEEvNT_6ParamsE:
[----:B------:R-:W1:Y:S01]  /*0000*/  LDC R1, c[0x0][0x37c] ;  /* 0x0000df00ff017b82 */ /* 0x000e620000000800 */
[----:B------:R-:W2:Y:S01]  /*0010*/  S2R R92, SR_TID.X ;  /* 0x00000000005c7919 */ /* 0x000ea20000002100 */
[----:B------:R-:W3:Y:S06]  /*0020*/  LDCU.64 UR8, c[0x0][0x890] ;  /* 0x00011200ff0877ac */ /* 0x000eec0008000a00 */
[----:B------:R-:W4:Y:S01]  /*0030*/  S2UR UR4, SR_CgaCtaId ;  /* 0x00000000000479c3 */ /* 0x000f220000008800 */
[----:B------:R-:W-:Y:S02]  /*0040*/  PRMT R84, RZ, 0x7610, R84 ;  /* 0x00007610ff547816 */ /* 0x000fe40000000054 */
[----:B------:R-:W-:Y:S01]  /*0050*/  ELECT P1, URZ, PT ;  /* 0x0000000000ff782f */ /* 0x000fe20003820000 */
[----:B---3--:R-:W-:-:S04]  /*0060*/  UISETP.NE.U32.AND UP0, UPT, UR8, URZ, UPT ;  /* 0x000000ff0800728c */ /* 0x008fc8000bf05070 */
[----:B------:R-:W-:Y:S02]  /*0070*/  UISETP.NE.AND.EX UP0, UPT, UR9, URZ, UPT, UP0 ;  /* 0x000000ff0900728c */ /* 0x000fe4000bf05300 */
[----:B----4-:R-:W-:Y:S02]  /*0080*/  ULOP3.LUT UR46, UR4, 0x1, URZ, 0xc0, !UPT ;  /* 0x00000001042e7892 */ /* 0x010fe4000f8ec0ff */
[----:B------:R-:W-:Y:S01]  /*0090*/  ULOP3.LUT UR45, UR4, 0x1, URZ, 0x3c, !UPT ;  /* 0x00000001042d7892 */ /* 0x000fe2000f8e3cff */
[----:B--2---:R-:W-:-:S05]  /*00a0*/  SHF.R.U32.HI R85, RZ, 0x5, R92 ;  /* 0x00000005ff557819 */ /* 0x004fca000001165c */
[----:B------:R-:W2:Y:S02]  /*00b0*/  SHFL.IDX PT, R0, R85, RZ, 0x1f ;  /* 0x00001fff55007589 */ /* 0x000ea400000e0000 */
[----:B--2---:R-:W-:Y:S01]  /*00c0*/  R2UR UR13, R0 ;  /* 0x00000000000d72ca */ /* 0x004fe200000e0000 */
[----:B-1----:R-:W-:-:S14]  /*00d0*/  BRA.U UP0, `(.L_x_0) ;  /* 0x0000000100307547 */ /* 0x002fdc000b800000 */
[----:B------:R-:W1:Y:S02]  /*00e0*/  LDCU.64 UR4, c[0x0][0x888] ;  /* 0x00011100ff0477ac */ /* 0x000e640008000a00 */
[----:B-1----:R-:W-:-:S04]  /*00f0*/  UISETP.NE.U32.AND UP0, UPT, UR4, URZ, UPT ;  /* 0x000000ff0400728c */ /* 0x002fc8000bf05070 */
[----:B------:R-:W-:-:S09]  /*0100*/  UISETP.NE.AND.EX UP0, UPT, UR5, URZ, UPT, UP0 ;  /* 0x000000ff0500728c */ /* 0x000fd2000bf05300 */
[----:B------:R-:W-:Y:S05]  /*0110*/  BRA.U !UP0, `(.L_x_1) ;  /* 0x0000000108147547 */ /* 0x000fea000b800000 */
[----:B------:R-:W1:Y:S01]  /*0120*/  LDC.64 R2, c[0x0][0x888] ;  /* 0x00022200ff027b82 */ /* 0x000e620000000a00 */
[----:B------:R-:W1:Y:S02]  /*0130*/  LDCU.64 UR4, c[0x0][0x358] ;  /* 0x00006b00ff0477ac */ /* 0x000e640008000a00 */
[----:B-1----:R1:W5:Y:S01]  /*0140*/  LDG.E R41, desc[UR4][R2.64] ;  /* 0x0000000402297981 */ /* 0x002362000c1e1900 */
[----:B------:R-:W-:Y:S01]  /*0150*/  HFMA2 R84, -RZ, RZ, 0, 5.9604644775390625e-08 ;  /* 0x00000001ff547431 */ /* 0x000fe200000001ff */
[----:B------:R-:W-:Y:S05]  /*0160*/  BRA `(.L_x_0) ;  /* 0x00000000000c7947 */ /* 0x000fea0003800000 */
.L_x_1:
[----:B------:R-:W1:Y:S01]  /*0170*/  LDCU UR4, c[0x0][0x880] ;  /* 0x00011000ff0477ac */ /* 0x000e620008000800 */
[----:B------:R-:W-:Y:S01]  /*0180*/  HFMA2 R84, -RZ, RZ, 0, 5.9604644775390625e-08 ;  /* 0x00000001ff547431 */ /* 0x000fe200000001ff */
[----:B-1----:R-:W-:-:S07]  /*0190*/  MOV R41, UR4 ;  /* 0x0000000400297c02 */ /* 0x002fce0008000f00 */
.L_x_0:
[----:B------:R-:W2:Y:S02]  /*01a0*/  LDCU.64 UR4, c[0x0][0x8b0] ;  /* 0x00011600ff0477ac */ /* 0x000ea40008000a00 */
[----:B--2---:R-:W-:-:S04]  /*01b0*/  UISETP.NE.U32.AND UP0, UPT, UR4, URZ, UPT ;  /* 0x000000ff0400728c */ /* 0x004fc8000bf05070 */
[----:B------:R-:W-:-:S09]  /*01c0*/  UISETP.NE.AND.EX UP0, UPT, UR5, URZ, UPT, UP0 ;  /* 0x000000ff0500728c */ /* 0x000fd2000bf05300 */
[----:B------:R-:W-:Y:S05]  /*01d0*/  BRA.U UP0, `(.L_x_2) ;  /* 0x0000000100287547 */ /* 0x000fea000b800000 */
[----:B------:R-:W2:Y:S02]  /*01e0*/  LDCU.64 UR4, c[0x0][0x8a8] ;  /* 0x00011500ff0477ac */ /* 0x000ea40008000a00 */
[----:B--2---:R-:W-:-:S04]  /*01f0*/  UISETP.NE.U32.AND UP0, UPT, UR4, URZ, UPT ;  /* 0x000000ff0400728c */ /* 0x004fc8000bf05070 */
[----:B------:R-:W-:-:S09]  /*0200*/  UISETP.NE.AND.EX UP0, UPT, UR5, URZ, UPT, UP0 ;  /* 0x000000ff0500728c */ /* 0x000fd2000bf05300 */
[----:B------:R-:W-:Y:S05]  /*0210*/  BRA.U !UP0, `(.L_x_3) ;  /* 0x0000000108107547 */ /* 0x000fea000b800000 */
[----:B------:R-:W2:Y:S01]  /*0220*/  LDC.64 R38, c[0x0][0x8a8] ;  /* 0x00022a00ff267b82 */ /* 0x000ea20000000a00 */
[----:B------:R-:W2:Y:S02]  /*0230*/  LDCU.64 UR4, c[0x0][0x358] ;  /* 0x00006b00ff0477ac */ /* 0x000ea40008000a00 */
[----:B--2---:R2:W5:Y:S01]  /*0240*/  LDG.E R38, desc[UR4][R38.64] ;  /* 0x0000000426267981 */ /* 0x004562000c1e1900 */
[----:B------:R-:W-:Y:S05]  /*0250*/  BRA `(.L_x_2) ;  /* 0x0000000000087947 */ /* 0x000fea0003800000 */
.L_x_3:
[----:B------:R-:W2:Y:S02]  /*0260*/  LDCU UR4, c[0x0][0x8a0] ;  /* 0x00011400ff0477ac */ /* 0x000ea40008000800 */
[----:B--2---:R-:W-:Y:S02]  /*0270*/  MOV R38, UR4 ;  /* 0x0000000400267c02 */ /* 0x004fe40008000f00 */
.L_x_2:
[----:B------:R-:W-:Y:S01]  /*0280*/  IMAD.U32 R0, RZ, RZ, UR13 ;  /* 0x0000000dff007e24 */ /* 0x000fe2000f8e00ff */
[----:B------:R-:W-:Y:S04]  /*0290*/  BSSY.RECONVERGENT B0, `(.L_x_4) ;  /* 0x000000c000007945 */ /* 0x000fe80003800200 */
[C---:B------:R-:W-:Y:S02]  /*02a0*/  ISETP.NE.OR P2, PT, R0.reuse, 0x1, !P1 ;  /* 0x000000010000780c */ /* 0x040fe40004f45670 */
[----:B------:R-:W-:-:S11]  /*02b0*/  ISETP.NE.OR P0, PT, R0, 0x3, !P1 ;  /* 0x000000030000780c */ /* 0x000fd60004f05670 */
[----:B------:R-:W-:Y:S05]  /*02c0*/  @P2 BRA `(.L_x_5) ;  /* 0x0000000000202947 */ /* 0x000fea0003800000 */
[----:B------:R-:W3:Y:S02]  /*02d0*/  LDCU.64 UR4, c[0x0][0x348] ;  /* 0x00006900ff0477ac */ /* 0x000ee40008000a00 */
[----:B---3--:R-:W-:Y:S02]  /*02e0*/  UIADD3 UR6, UP1, UPT, UR4, 0x80, URZ ;  /* 0x0000008004067890 */ /* 0x008fe4000ff3e0ff */
[----:B------:R-:W-:Y:S02]  /*02f0*/  UIADD3 UR4, UP0, UPT, UR4, 0x180, URZ ;  /* 0x0000018004047890 */ /* 0x000fe4000ff1e0ff */
[----:B------:R-:W-:Y:S02]  /*0300*/  UIADD3.X UR7, UPT, UPT, URZ, UR5, URZ, UP1, !UPT ;  /* 0x00000005ff077290 */ /* 0x000fe40008ffe4ff */
[----:B------:R-:W-:-:S07]  /*0310*/  UIADD3.X UR5, UPT, UPT, URZ, UR5, URZ, UP0, !UPT ;  /* 0x00000005ff057290 */ /* 0x000fce00087fe4ff */
[----:B------:R3:W-:Y:S02]  /*0320*/  UTMACCTL.PF [UR6] ;  /* 0x00000000060079b9 */ /* 0x0007e40008040000 */
[----:B------:R3:W-:Y:S02]  /*0330*/  UTMACCTL.PF [UR4] ;  /* 0x00000000040079b9 */ /* 0x0007e40008040000 */
[----:B---3--:R-:W-:Y:S01]  /*0340*/  NOP ;  /* 0x0000000000007918 */ /* 0x008fe20000000000 */
.L_x_5:
[----:B------:R-:W-:Y:S05]  /*0350*/  BSYNC.RECONVERGENT B0 ;  /* 0x0000000000007941 */ /* 0x000fea0003800200 */
.L_x_4:
[----:B------:R-:W-:Y:S04]  /*0360*/  BSSY.RECONVERGENT B0, `(.L_x_6) ;  /* 0x000000a000007945 */ /* 0x000fe80003800200 */
        /* <DEDUP_REMOVED lines=9> */
.L_x_7:
[----:B------:R-:W-:Y:S05]  /*0400*/  BSYNC.RECONVERGENT B0 ;  /* 0x0000000000007941 */ /* 0x000fea0003800200 */
.L_x_6:
[----:B------:R-:W3:Y:S01]  /*0410*/  LDCU.64 UR4, c[0x0][0x888] ;  /* 0x00011100ff0477ac */ /* 0x000ee20008000a00 */
[----:B------:R-:W-:Y:S02]  /*0420*/  UISETP.EQ.U32.AND UP1, UPT, UR8, URZ, UPT ;  /* 0x000000ff0800728c */ /* 0x000fe4000bf22070 */
[----:B------:R-:W-:Y:S02]  /*0430*/  UPLOP3.LUT UP3, UPT, UPT, UPT, UPT, 0x80, 0x8 ;  /* 0x000000000008789c */ /* 0x000fe40003f6f070 */
[----:B---3--:R-:W-:-:S04]  /*0440*/  UISETP.NE.U32.AND UP0, UPT, UR4, URZ, UPT ;  /* 0x000000ff0400728c */ /* 0x008fc8000bf05070 */
[----:B------:R-:W-:-:S04]  /*0450*/  UISETP.NE.AND.EX UP0, UPT, UR5, URZ, UPT, UP0 ;  /* 0x000000ff0500728c */ /* 0x000fc8000bf05300 */
[----:B------:R-:W-:-:S04]  /*0460*/  UISETP.EQ.OR.EX UP2, UPT, UR9, URZ, !UP0, UP1 ;  /* 0x000000ff0900728c */ /* 0x000fc8000c742710 */
[----:B------:R-:W-:-:S06]  /*0470*/  UP2UR UR4, UPR, URZ, 0x4 ;  /* 0x00000004ff047883 */ /* 0x000fcc0008000000 */
[----:B------:R-:W-:Y:S01]  /*0480*/  MOV R88, UR4 ;  /* 0x0000000400587c02 */ /* 0x000fe20008000f00 */
[----:B------:R-:W-:Y:S06]  /*0490*/  BRA.U !UP2, `(.L_x_8) ;  /* 0x000000010a207547 */ /* 0x000fec000b800000 */
[----:B------:R-:W-:Y:S01]  /*04a0*/  UISETP.NE.U32.AND UP1, UPT, UR8, URZ, UPT ;  /* 0x000000ff0800728c */ /* 0x000fe2000bf25070 */
[----:B-----5:R-:W-:Y:S01]  /*04b0*/  FSETP.NEU.AND P0, PT, R41, RZ, PT ;  /* 0x000000ff2900720b */ /* 0x020fe20003f0d000 */
[----:B------:R-:W-:Y:S02]  /*04c0*/  USEL UR4, URZ, 0xffffffff, UP0 ;  /* 0xffffffffff047887 */ /* 0x000fe40008000000 */
[----:B------:R-:W-:-:S10]  /*04d0*/  UISETP.NE.AND.EX UP1, UPT, UR9, URZ, UPT, UP1 ;  /* 0x000000ff0900728c */ /* 0x000fd4000bf25310 */
[----:B------:R-:W-:Y:S01]  /*04e0*/  VOTEU.ANY UP0, P0 ;  /* 0x0000000000ff7886 */ /* 0x000fe20000000100 */
[----:B------:R-:W-:-:S04]  /*04f0*/  @!UP1 USEL UR4, URZ, 0xffffffff, UP0 ;  /* 0xffffffffff049887 */ /* 0x000fc80008000000 */
[----:B------:R-:W-:-:S04]  /*0500*/  ULOP3.LUT UR4, UR4, 0x1, URZ, 0xc0, !UPT ;  /* 0x0000000104047892 */ /* 0x000fc8000f8ec0ff */
[----:B------:R-:W-:-:S11]  /*0510*/  UISETP.NE.U32.AND UP3, UPT, UR4, 0x1, UPT ;  /* 0x000000010400788c */ /* 0x000fd6000bf65070 */
.L_x_8:
[----:B------:R-:W3:Y:S01]  /*0520*/  SHFL.IDX PT, R0, R85, RZ, 0x1f ;  /* 0x00001fff55007589 */ /* 0x000ee200000e0000 */
[----:B------:R-:W-:-:S04]  /*0530*/  UISETP.NE.AND UP0, UPT, UR13, 0x2, UPT ;  /* 0x000000020d00788c */ /* 0x000fc8000bf05270 */
[----:B------:R-:W-:Y:S02]  /*0540*/  UISETP.EQ.AND UP1, UPT, UR46, URZ, !UP0 ;  /* 0x000000ff2e00728c */ /* 0x000fe4000c722270 */
[----:B------:R-:W-:-:S04]  /*0550*/  USEL UR37, URZ, 0x1, UP0 ;  /* 0x00000001ff257887 */ /* 0x000fc80008000000 */
[----:B------:R-:W-:Y:S02]  /*0560*/  PLOP3.LUT P3, PT, P1, PT, UP1, 0x80, 0x8 ;  /* 0x000000000008781c */ /* 0x000fe40000f6f018 */
[----:B---3--:R-:W-:-:S13]  /*0570*/  ISETP.NE.AND P0, PT, R0, RZ, PT ;  /* 0x000000ff0000720c */ /* 0x008fda0003f05270 */
[----:B------:R-:W-:Y:S05]  /*0580*/  @P0 BRA `(.L_x_9) ;  /* 0x0000000000940947 */ /* 0x000fea0003800000 */
[----:B------:R-:W-:Y:S01]  /*0590*/  ELECT P0, URZ, PT ;  /* 0x0000000000ff782f */ /* 0x000fe20003800000 */
[----:B------:R-:W-:-:S12]  /*05a0*/  BSSY.RECONVERGENT B0, `(.L_x_9) ;  /* 0x0000023000007945 */ /* 0x000fd80003800200 */
[----:B------:R-:W-:Y:S05]  /*05b0*/  @!P0 BRA `(.L_x_10) ;  /* 0x0000000000848947 */ /* 0x000fea0003800000 */
[----:B------:R-:W3:Y:S01]  /*05c0*/  S2UR UR5, SR_CgaCtaId ;  /* 0x00000000000579c3 */ /* 0x000ee20000008800 */
[----:B------:R-:W-:Y:S01]  /*05d0*/  UMOV UR4, 0x400 ;  /* 0x0000040000047882 */ /* 0x000fe20000000000 */
[----:B------:R-:W-:Y:S01]  /*05e0*/  UMOV UR8, 0x1 ;  /* 0x0000000100087882 */ /* 0x000fe20000000000 */
[----:B------:R-:W-:Y:S01]  /*05f0*/  UMOV UR6, 0x2 ;  /* 0x0000000200067882 */ /* 0x000fe20000000000 */
[----:B------:R-:W-:-:S04]  /*0600*/  UIADD3 UR8, UPT, UPT, -UR8, 0x100000, URZ ;  /* 0x0010000008087890 */ /* 0x000fc8000fffe1ff */
[----:B------:R-:W-:Y:S02]  /*0610*/  USHF.L.U32 UR9, UR8, 0xb, URZ ;  /* 0x0000000b08097899 */ /* 0x000fe400080006ff */
[----:B------:R-:W-:Y:S02]  /*0620*/  USHF.L.U32 UR8, UR8, 0x1, URZ ;  /* 0x0000000108087899 */ /* 0x000fe400080006ff */
[----:B------:R-:W-:-:S04]  /*0630*/  UIADD3 UR6, UPT, UPT, -UR6, 0x100000, URZ ;  /* 0x0010000006067890 */ /* 0x000fc8000fffe1ff */
[----:B------:R-:W-:Y:S02]  /*0640*/  USHF.L.U32 UR7, UR6, 0xb, URZ ;  /* 0x0000000b06077899 */ /* 0x000fe400080006ff */
[----:B------:R-:W-:Y:S02]  /*0650*/  USHF.L.U32 UR6, UR6, 0x1, URZ ;  /* 0x0000000106067899 */ /* 0x000fe400080006ff */
[----:B---3--:R-:W-:Y:S01]  /*0660*/  ULEA UR4, UR5, UR4, 0x18 ;  /* 0x0000000405047291 */ /* 0x008fe2000f8ec0ff */
[----:B------:R-:W3:Y:S11]  /*0670*/  FENCE.VIEW.ASYNC.S ;  /* 0x00000000000073c6 */ /* 0x000ef60000000000 */
[----:B---3--:R3:W4:Y:S01]  /*0680*/  SYNCS.EXCH.64 URZ, [UR4], UR8 ;  /* 0x0000000804ff75b2 */ /* 0x0087220008000100 */
[----:B------:R3:W1:Y:S01]  /*0690*/  SYNCS.EXCH.64 URZ, [UR4+0x50], UR6 ;  /* 0x0000500604ff75b2 */ /* 0x0006620008000100 */
        /* <DEDUP_REMOVED lines=17> */
[----:B------:R3:W1:Y:S02]  /*07b0*/  SYNCS.EXCH.64 URZ, [UR4+0x98], UR6 ;  /* 0x0000980604ff75b2 */ /* 0x0006640008000100 */
[----:B---3--:R-:W-:Y:S01]  /*07c0*/  NOP ;  /* 0x0000000000007918 */ /* 0x008fe20000000000 */
.L_x_10:
[----:B------:R-:W-:Y:S05]  /*07d0*/  BSYNC.RECONVERGENT B0 ;  /* 0x0000000000007941 */ /* 0x000fea0003800200 */
.L_x_9:
[----:B------:R-:W3:Y:S01]  /*07e0*/  SHFL.IDX PT, R0, R85, RZ, 0x1f ;  /* 0x00001fff55007589 */ /* 0x000ee200000e0000 */
[----:B------:R-:W-:Y:S01]  /*07f0*/  NOP ;  /* 0x0000000000007918 */ /* 0x000fe20000000000 */
[----:B---3--:R-:W-:-:S13]  /*0800*/  ISETP.NE.AND P0, PT, R0, 0x1, PT ;  /* 0x000000010000780c */ /* 0x008fda0003f05270 */
[----:B------:R-:W-:Y:S05]  /*0810*/  @P0 BRA `(.L_x_11) ;  /* 0x0000000000500947 */ /* 0x000fea0003800000 */
        /* <DEDUP_REMOVED lines=9> */
[----:B------:R-:W-:Y:S01]  /*08b0*/  USHF.L.U32 UR6, UR6, 0x1, URZ ;  /* 0x0000000106067899 */ /* 0x000fe200080006ff */
[----:B------:R-:W-:Y:S01]  /*08c0*/  ELECT P0, URZ, PT ;  /* 0x0000000000ff782f */ /* 0x000fe20003800000 */
[----:B---3--:R-:W-:Y:S01]  /*08d0*/  ULEA UR4, UR5, UR4, 0x18 ;  /* 0x0000000405047291 */ /* 0x008fe2000f8ec0ff */
[----:B------:R-:W3:Y:S11]  /*08e0*/  FENCE.VIEW.ASYNC.S ;  /* 0x00000000000073c6 */ /* 0x000ef60000000000 */
[----:B---3--:R3:W1:Y:S01]  /*08f0*/  SYNCS.EXCH.64 URZ, [UR4+0xa0], UR8 ;  /* 0x0000a00804ff75b2 */ /* 0x0086620008000100 */
[----:B------:R3:W1:Y:S01]  /*0900*/  SYNCS.EXCH.64 URZ, [UR4+0xb8], UR6 ;  /* 0x0000b80604ff75b2 */ /* 0x0006620008000100 */
[----:B------:R3:W1:Y:S01]  /*0910*/  SYNCS.EXCH.64 URZ, [UR4+0xa8], UR8 ;  /* 0x0000a80804ff75b2 */ /* 0x0006620008000100 */
[----:B------:R3:W1:Y:S01]  /*0920*/  SYNCS.EXCH.64 URZ, [UR4+0xc0], UR6 ;  /* 0x0000c00604ff75b2 */ /* 0x0006620008000100 */
[----:B------:R3:W1:Y:S01]  /*0930*/  SYNCS.EXCH.64 URZ, [UR4+0xb0], UR8 ;  /* 0x0000b00804ff75b2 */ /* 0x0006620008000100 */
[----:B------:R3:W1:Y:S01]  /*0940*/  SYNCS.EXCH.64 URZ, [UR4+0xc8], UR6 ;  /* 0x0000c80604ff75b2 */ /* 0x0006620008000100 */
[----:B------:R-:W-:Y:S01]  /*0950*/  NOP ;  /* 0x0000000000007918 */ /* 0x000fe20000000000 */
.L_x_11:
[----:B------:R-:W2:Y:S01]  /*0960*/  SHFL.IDX PT, R0, R85, RZ, 0x1f ;  /* 0x00001fff55007589 */ /* 0x000ea200000e0000 */
[----:B------:R-:W-:Y:S01]  /*0970*/  NOP ;  /* 0x0000000000007918 */ /* 0x000fe20000000000 */
[----:B--2---:R-:W-:-:S13]  /*0980*/  ISETP.NE.AND P0, PT, R0, 0x3, PT ;  /* 0x000000030000780c */ /* 0x004fda0003f05270 */
[----:B------:R-:W-:Y:S05]  /*0990*/  @P0 BRA `(.L_x_12) ;  /* 0x0000000000300947 */ /* 0x000fea0003800000 */
[----:B------:R-:W2:Y:S01]  /*09a0*/  S2UR UR5, SR_CgaCtaId ;  /* 0x00000000000579c3 */ /* 0x000ea20000008800 */
[----:B---3--:R-:W-:Y:S01]  /*09b0*/  UMOV UR6, 0x400 ;  /* 0x0000040000067882 */ /* 0x008fe20000000000 */
[----:B------:R-:W-:Y:S01]  /*09c0*/  UMOV UR4, 0x20 ;  /* 0x0000002000047882 */ /* 0x000fe20000000000 */
[----:B------:R-:W-:Y:S01]  /*09d0*/  ELECT P0, URZ, PT ;  /* 0x0000000000ff782f */ /* 0x000fe20003800000 */
[----:B--2---:R-:W-:Y:S02]  /*09e0*/  ULEA UR6, UR5, UR6, 0x18 ;  /* 0x0000000605067291 */ /* 0x004fe4000f8ec0ff */
[----:B------:R-:W-:-:S04]  /*09f0*/  UIADD3 UR4, UPT, UPT, -UR4, 0x100000, URZ ;  /* 0x0010000004047890 */ /* 0x000fc8000fffe1ff */
[----:B------:R-:W-:Y:S02]  /*0a00*/  USHF.L.U32 UR5, UR4, 0xb, URZ ;  /* 0x0000000b04057899 */ /* 0x000fe400080006ff */
[----:B------:R-:W-:Y:S01]  /*0a10*/  USHF.L.U32 UR4, UR4, 0x1, URZ ;  /* 0x0000000104047899 */ /* 0x000fe200080006ff */
[----:B------:R-:W2:Y:S11]  /*0a20*/  FENCE.VIEW.ASYNC.S ;  /* 0x00000000000073c6 */ /* 0x000eb60000000000 */
[----:B--2---:R2:W3:Y:S01]  /*0a30*/  SYNCS.EXCH.64 URZ, [UR6+0xd0], UR4 ;  /* 0x0000d00406ff75b2 */ /* 0x0044e20008000100 */
[----:B------:R2:W1:Y:S01]  /*0a40*/  SYNCS.EXCH.64 URZ, [UR6+0xd8], UR4 ;  /* 0x0000d80406ff75b2 */ /* 0x0004620008000100 */
[----:B------:R-:W-:Y:S01]  /*0a50*/  NOP ;  /* 0x0000000000007918 */ /* 0x000fe20000000000 */
.L_x_12:
[----:B------:R-:W4:Y:S01]  /*0a60*/  SHFL.IDX PT, R0, R85, RZ, 0x1f ;  /* 0x00001fff55007589 */ /* 0x000f2200000e0000 */
[----:B------:R-:W-:Y:S01]  /*0a70*/  NOP ;  /* 0x0000000000007918 */ /* 0x000fe20000000000 */
[----:B----4-:R-:W-:-:S13]  /*0a80*/  ISETP.NE.AND P0, PT, R0, 0x4, PT ;  /* 0x000000040000780c */ /* 0x010fda0003f05270 */
[----:B------:R-:W-:Y:S05]  /*0a90*/  @P0 BRA `(.L_x_13) ;  /* 0x00000000004c0947 */ /* 0x000fea0003800000 */
[----:B--2---:R-:W2:Y:S01]  /*0aa0*/  S2UR UR5, SR_CgaCtaId ;  /* 0x00000000000579c3 */ /* 0x004ea20000008800 */
[----:B---3--:R-:W-:Y:S01]  /*0ab0*/  UMOV UR4, 0x3a0 ;  /* 0x000003a000047882 */ /* 0x008fe20000000000 */
[----:B------:R-:W-:Y:S01]  /*0ac0*/  UMOV UR6, 0x400 ;  /* 0x0000040000067882 */ /* 0x000fe20000000000 */
[----:B------:R-:W-:Y:S01]  /*0ad0*/  USEL UR4, UR4, 0x320, UP3 ;  /* 0x0000032004047887 */ /* 0x000fe20009800000 */
[----:B------:R-:W-:Y:S01]  /*0ae0*/  UMOV UR8, 0x1 ;  /* 0x0000000100087882 */ /* 0x000fe20000000000 */
[----:B------:R-:W-:Y:S01]  /*0af0*/  ELECT P0, URZ, PT ;  /* 0x0000000000ff782f */ /* 0x000fe20003800000 */
[----:B------:R-:W-:-:S04]  /*0b00*/  UIADD3 UR8, UPT, UPT, -UR8, 0x100000, URZ ;  /* 0x0010000008087890 */ /* 0x000fc8000fffe1ff */
[----:B------:R-:W-:Y:S02]  /*0b10*/  USHF.L.U32 UR9, UR8, 0xb, URZ ;  /* 0x0000000b08097899 */ /* 0x000fe400080006ff */
[----:B------:R-:W-:Y:S02]  /*0b20*/  USHF.L.U32 UR8, UR8, 0x1, URZ ;  /* 0x0000000108087899 */ /* 0x000fe400080006ff */
[----:B--2---:R-:W-:Y:S02]  /*0b30*/  ULEA UR6, UR5, UR6, 0x18 ;  /* 0x0000000605067291 */ /* 0x004fe4000f8ec0ff */
[----:B------:R-:W-:-:S04]  /*0b40*/  UIADD3 UR4, UPT, UPT, -UR4, 0x100000, URZ ;  /* 0x0010000004047890 */ /* 0x000fc8000fffe1ff */
[----:B------:R-:W-:Y:S02]  /*0b50*/  USHF.L.U32 UR5, UR4, 0xb, URZ ;  /* 0x0000000b04057899 */ /* 0x000fe400080006ff */
[----:B------:R-:W-:Y:S01]  /*0b60*/  USHF.L.U32 UR4, UR4, 0x1, URZ ;  /* 0x0000000104047899 */ /* 0x000fe200080006ff */
[----:B------:R-:W2:Y:S03]  /*0b70*/  FENCE.VIEW.ASYNC.S ;  /* 0x00000000000073c6 */ /* 0x000ea60000000000 */
[----:B--2---:R4:W2:Y:S08]  /*0b80*/  SYNCS.EXCH.64 URZ, [UR6+0xe0], UR8 ;  /* 0x0000e00806ff75b2 */ /* 0x0048b00008000100 */
[----:B------:R4:W3:Y:S01]  /*0b90*/  SYNCS.EXCH.64 URZ, [UR6+0xf0], UR4 ;  /* 0x0000f00406ff75b2 */ /* 0x0008e20008000100 */
[----:B------:R4:W1:Y:S01]  /*0ba0*/  SYNCS.EXCH.64 URZ, [UR6+0xe8], UR8 ;  /* 0x0000e80806ff75b2 */ /* 0x0008620008000100 */
[----:B------:R4:W1:Y:S02]  /*0bb0*/  SYNCS.EXCH.64 URZ, [UR6+0xf8], UR4 ;  /* 0x0000f80406ff75b2 */ /* 0x0008640008000100 */
[----:B----4-:R-:W-:Y:S01]  /*0bc0*/  NOP ;  /* 0x0000000000007918 */ /* 0x010fe20000000000 */
.L_x_13:
[----:B------:R-:W4:Y:S01]  /*0bd0*/  SHFL.IDX PT, R0, R85, RZ, 0x1f ;  /* 0x00001fff55007589 */ /* 0x000f2200000e0000 */
[----:B------:R-:W-:Y:S01]  /*0be0*/  NOP ;  /* 0x0000000000007918 */ /* 0x000fe20000000000 */
[----:B----4-:R-:W-:-:S13]  /*0bf0*/  ISETP.NE.AND P0, PT, R0, 0x5, PT ;  /* 0x000000050000780c */ /* 0x010fda0003f05270 */
[----:B------:R-:W-:Y:S05]  /*0c00*/  @P0 BRA `(.L_x_14) ;  /* 0x0000000000580947 */ /* 0x000fea0003800000 */
[----:B--2---:R-:W2:Y:S01]  /*0c10*/  S2UR UR5, SR_CgaCtaId ;  /* 0x00000000000579c3 */ /* 0x004ea20000008800 */
[----:B---3--:R-:W-:Y:S01]  /*0c20*/  UMOV UR4, 0x400 ;  /* 0x0000040000047882 */ /* 0x008fe20000000000 */
        /* <DEDUP_REMOVED lines=9> */
[----:B--2---:R-:W-:Y:S01]  /*0cc0*/  ULEA UR4, UR5, UR4, 0x18 ;  /* 0x0000000405047291 */ /* 0x004fe2000f8ec0ff */
[----:B------:R-:W2:Y:S11]  /*0cd0*/  FENCE.VIEW.ASYNC.S ;  /* 0x00000000000073c6 */ /* 0x000eb60000000000 */
[----:B--2---:R4:W2:Y:S01]  /*0ce0*/  SYNCS.EXCH.64 URZ, [UR4+0x100], UR6 ;  /* 0x0001000604ff75b2 */ /* 0x0048a20008000100 */
[----:B------:R4:W3:Y:S01]  /*0cf0*/  SYNCS.EXCH.64 URZ, [UR4+0x120], UR8 ;  /* 0x0001200804ff75b2 */ /* 0x0008e20008000100 */
[----:B------:R4:W1:Y:S01]  /*0d00*/  SYNCS.EXCH.64 URZ, [UR4+0x108], UR6 ;  /* 0x0001080604ff75b2 */ /* 0x0008620008000100 */
[----:B------:R4:W1:Y:S01]  /*0d10*/  SYNCS.EXCH.64 URZ, [UR4+0x128], UR8 ;  /* 0x0001280804ff75b2 */ /* 0x0008620008000100 */
[----:B------:R4:W1:Y:S01]  /*0d20*/  SYNCS.EXCH.64 URZ, [UR4+0x110], UR6 ;  /* 0x0001100604ff75b2 */ /* 0x0008620008000100 */
[----:B------:R4:W1:Y:S01]  /*0d30*/  SYNCS.EXCH.64 URZ, [UR4+0x130], UR8 ;  /* 0x0001300804ff75b2 */ /* 0x0008620008000100 */
[----:B------:R4:W1:Y:S01]  /*0d40*/  SYNCS.EXCH.64 URZ, [UR4+0x118], UR6 ;  /* 0x0001180604ff75b2 */ /* 0x0008620008000100 */
[----:B------:R4:W1:Y:S02]  /*0d50*/  SYNCS.EXCH.64 URZ, [UR4+0x138], UR8 ;  /* 0x0001380804ff75b2 */ /* 0x0008640008000100 */
[----:B----4-:R-:W-:Y:S01]  /*0d60*/  NOP ;  /* 0x0000000000007918 */ /* 0x010fe20000000000 */
.L_x_14:
[----:B------:R-:W4:Y:S01]  /*0d70*/  SHFL.IDX PT, R0, R85, RZ, 0x1f ;  /* 0x00001fff55007589 */ /* 0x000f2200000e0000 */
[----:B------:R-:W-:Y:S01]  /*0d80*/  ISETP.NE.OR P1, PT, RZ, UR13, !P1 ;  /* 0x0000000dff007c0c */ /* 0x000fe2000cf25670 */
[----:B------:R-:W-:Y:S01]  /*0d90*/  NOP ;  /* 0x0000000000007918 */ /* 0x000fe20000000000 */
[----:B----4-:R-:W-:-:S13]  /*0da0*/  ISETP.NE.AND P0, PT, R0, 0x3, PT ;  /* 0x000000030000780c */ /* 0x010fda0003f05270 */
[----:B------:R-:W-:Y:S05]  /*0db0*/  @P0 BRA `(.L_x_15) ;  /* 0x0000000000380947 */ /* 0x000fea0003800000 */
[----:B--2---:R-:W2:Y:S01]  /*0dc0*/  S2UR UR5, SR_CgaCtaId ;  /* 0x00000000000579c3 */ /* 0x004ea20000008800 */
[----:B---3--:R-:W-:Y:S01]  /*0dd0*/  UMOV UR4, 0x400 ;  /* 0x0000040000047882 */ /* 0x008fe20000000000 */
[----:B------:R-:W-:Y:S01]  /*0de0*/  UMOV UR6, 0x20 ;  /* 0x0000002000067882 */ /* 0x000fe20000000000 */
[----:B------:R-:W-:Y:S01]  /*0df0*/  ELECT P0, URZ, PT ;  /* 0x0000000000ff782f */ /* 0x000fe20003800000 */
[----:B------:R-:W-:-:S04]  /*0e00*/  UIADD3 UR6, UPT, UPT, -UR6, 0x100000, URZ ;  /* 0x0010000006067890 */ /* 0x000fc8000fffe1ff */
[----:B------:R-:W-:Y:S02]  /*0e10*/  USHF.L.U32 UR7, UR6, 0xb, URZ ;  /* 0x0000000b06077899 */ /* 0x000fe400080006ff */
[----:B------:R-:W-:Y:S02]  /*0e20*/  USHF.L.U32 UR6, UR6, 0x1, URZ ;  /* 0x0000000106067899 */ /* 0x000fe400080006ff */
[----:B--2---:R-:W-:Y:S01]  /*0e30*/  ULEA UR4, UR5, UR4, 0x18 ;  /* 0x0000000405047291 */ /* 0x004fe2000f8ec0ff */
[----:B------:R-:W2:Y:S11]  /*0e40*/  FENCE.VIEW.ASYNC.S ;  /* 0x00000000000073c6 */ /* 0x000eb60000000000 */
[----:B--2---:R4:W2:Y:S01]  /*0e50*/  SYNCS.EXCH.64 URZ, [UR4+0x140], UR6 ;  /* 0x0001400604ff75b2 */ /* 0x0048a20008000100 */
[----:B------:R4:W3:Y:S01]  /*0e60*/  SYNCS.EXCH.64 URZ, [UR4+0x150], UR6 ;  /* 0x0001500604ff75b2 */ /* 0x0008e20008000100 */
[----:B------:R4:W1:Y:S01]  /*0e70*/  SYNCS.EXCH.64 URZ, [UR4+0x148], UR6 ;  /* 0x0001480604ff75b2 */ /* 0x0008620008000100 */
[----:B------:R4:W1:Y:S02]  /*0e80*/  SYNCS.EXCH.64 URZ, [UR4+0x158], UR6 ;  /* 0x0001580604ff75b2 */ /* 0x0008640008000100 */
[----:B----4-:R-:W-:Y:S01]  /*0e90*/  NOP ;  /* 0x0000000000007918 */ /* 0x010fe20000000000 */
.L_x_15:
[----:B---3--:R-:W3:Y:S01]  /*0ea0*/  S2UR UR7, SR_CgaCtaId ;  /* 0x00000000000779c3 */ /* 0x008ee20000008800 */
[----:B------:R-:W-:Y:S01]  /*0eb0*/  VOTEU.ALL UP0, P1 ;  /* 0x0000000000ff7886 */ /* 0x000fe20000800000 */
[----:B--2---:R-:W-:Y:S01]  /*0ec0*/  UMOV UR4, 0x20 ;  /* 0x0000002000047882 */ /* 0x004fe20000000000 */
[----:B------:R-:W-:Y:S01]  /*0ed0*/  NOP ;  /* 0x0000000000007918 */ /* 0x000fe20000000000 */
[----:B-1----:R-:W-:Y:S01]  /*0ee0*/  LOP3.LUT R3, R92, 0x1f, RZ, 0xc0, !PT ;  /* 0x0000001f5c037812 */ /* 0x002fe200078ec0ff */
[----:B------:R-:W-:Y:S01]  /*0ef0*/  UISETP.NE.AND UP4, UPT, UR13, URZ, UPT ;  /* 0x000000ff0d00728c */ /* 0x000fe2000bf85270 */
[----:B------:R-:W-:Y:S01]  /*0f00*/  @!UP0 UMOV UR6, 0x400 ;  /* 0x0000040000068882 */ /* 0x000fe20000000000 */
[----:B------:R-:W-:-:S04]  /*0f10*/  @!UP0 UIADD3 UR4, UPT, UPT, -UR4, 0x100000, URZ ;  /* 0x0010000004048890 */ /* 0x000fc8000fffe1ff */
[----:B------:R-:W-:Y:S02]  /*0f20*/  @!UP0 USHF.L.U32 UR5, UR4, 0xb, URZ ;  /* 0x0000000b04058899 */ /* 0x000fe400080006ff */
[----:B------:R-:W-:Y:S02]  /*0f30*/  @!UP0 USHF.L.U32 UR4, UR4, 0x1, URZ ;  /* 0x0000000104048899 */ /* 0x000fe400080006ff */
[----:B---3--:R-:W-:Y:S01]  /*0f40*/  @!UP0 ULEA UR6, UR7, UR6, 0x18 ;  /* 0x0000000607068291 */ /* 0x008fe2000f8ec0ff */
[----:B------:R-:W1:Y:S01]  /*0f50*/  LDCU UR7, c[0x0][0x36c] ;  /* 0x00006d80ff0777ac */ /* 0x000e620008000800 */
[----:B------:R-:W-:Y:S01]  /*0f60*/  VOTEU.ALL UP0, P1 ;  /* 0x0000000000ff7886 */ /* 0x000fe20000800000 */
[----:B------:R-:W2:Y:S09]  /*0f70*/  FENCE.VIEW.ASYNC.S ;  /* 0x00000000000073c6 */ /* 0x000eb20000000000 */
[----:B--2---:R2:W3:Y:S01]  /*0f80*/  @!UP0 SYNCS.EXCH.64 URZ, [UR6+0x160], UR4 ;  /* 0x0001600406ff85b2 */ /* 0x0044e20008000100 */
[----:B-1----:R-:W-:-:S09]  /*0f90*/  UISETP.EQ.U32.AND UP5, UPT, UR7, 0x1, UPT ;  /* 0x000000010700788c */ /* 0x002fd2000bfa2070 */
[----:B--2---:R-:W-:Y:S05]  /*0fa0*/  BRA.U !UP5, `(.L_x_16) ;  /* 0x000000010d087547 */ /* 0x004fea000b800000 */
[----:B---3--:R-:W-:Y:S01]  /*0fb0*/  UCGABAR_ARV ;  /* 0x00000000000079c7 */ /* 0x008fe20008000000 */
[----:B------:R-:W-:Y:S05]  /*0fc0*/  BRA `(.L_x_17) ;  /* 0x0000000000047947 */ /* 0x000fea0003800000 */
.L_x_16:
[----:B---3--:R-:W-:Y:S01]  /*0fd0*/  NOP ;  /* 0x0000000000007918 */ /* 0x008fe20000000000 */
.L_x_17:
[----:B------:R-:W1:Y:S01]  /*0fe0*/  S2UR UR19, SR_CTAID.X ;  /* 0x00000000001379c3 */ /* 0x000e620000002500 */
[----:B------:R-:W-:-:S05]  /*0ff0*/  CS2R.32 R87, SR_CgaSize ;  /* 0x0000000000577805 */ /* 0x000fca0000008a00 */
[----:B------:R-:W-:-:S05]  /*1000*/  IMAD R87, R87, -0xa0, RZ ;  /* 0xffffff6057577824 */ /* 0x000fca00078e02ff */
[----:B------:R-:W-:-:S14]  /*1010*/  R2UR UR5, R87 ;  /* 0x00000000570572ca */ /* 0x000fdc00000e0000 */
[----:B------:R-:W2:Y:S01]  /*1020*/  LDCU UR5, c[0x0][UR5+0x2b0] ;  /* 0x00005600050577ac */ /* 0x000ea20008000800 */
[----:B------:R-:W-:-:S05]  /*1030*/  CS2R.32 R87, SR_CgaSize ;  /* 0x0000000000577805 */ /* 0x000fca0000008a00 */
[----:B------:R-:W-:-:S05]  /*1040*/  IMAD R87, R87, -0xa0, RZ ;  /* 0xffffff6057577824 */ /* 0x000fca00078e02ff */
[----:B------:R-:W-:-:S14]  /*1050*/  R2UR UR4, R87 ;  /* 0x00000000570472ca */ /* 0x000fdc00000e0000 */
[----:B------:R-:W3:Y:S01]  /*1060*/  LDCU UR4, c[0x0][UR4+0x2b4] ;  /* 0x00005680040477ac */ /* 0x000ee20008000800 */
[----:B------:R-:W4:Y:S01]  /*1070*/  S2UR UR7, SR_CTAID.Y ;  /* 0x00000000000779c3 */ /* 0x000f220000002600 */
[----:B------:R-:W-:-:S05]  /*1080*/  CS2R.32 R87, SR_CgaSize ;  /* 0x0000000000577805 */ /* 0x000fca0000008a00 */
[----:B------:R-:W-:-:S05]  /*1090*/  IMAD R87, R87, -0xa0, RZ ;  /* 0xffffff6057577824 */ /* 0x000fca00078e02ff */
[----:B------:R-:W-:-:S14]  /*10a0*/  R2UR UR8, R87 ;  /* 0x00000000570872ca */ /* 0x000fdc00000e0000 */
[----:B------:R-:W3:Y:S01]  /*10b0*/  LDCU UR8, c[0x0][UR8+0x2a0] ;  /* 0x00005400080877ac */ /* 0x000ee20008000800 */
[----:B------:R-:W-:-:S05]  /*10c0*/  CS2R.32 R87, SR_CgaSize ;  /* 0x0000000000577805 */ /* 0x000fca0000008a00 */
[----:B------:R-:W-:-:S05]  /*10d0*/  IMAD R87, R87, -0xa0, RZ ;  /* 0xffffff6057577824 */ /* 0x000fca00078e02ff */
[----:B------:R-:W-:-:S14]  /*10e0*/  R2UR UR9, R87 ;  /* 0x00000000570972ca */ /* 0x000fdc00000e0000 */
[----:B------:R-:W3:Y:S01]  /*10f0*/  LDCU UR9, c[0x0][UR9+0x2a4] ;  /* 0x00005480090977ac */ /* 0x000ee20008000800 */
[----:B------:R-:W3:Y:S01]  /*1100*/  S2UR UR10, SR_CgaCtaId ;  /* 0x00000000000a79c3 */ /* 0x000ee20000008800 */
[----:B------:R-:W-:Y:S01]  /*1110*/  UISETP.GT.U32.AND UP0, UPT, UR46, 0xffff, UPT ;  /* 0x0000ffff2e00788c */ /* 0x000fe2000bf04070 */
[----:B------:R-:W3:Y:S01]  /*1120*/  LDCU UR18, c[0x0][0xb24] ;  /* 0x00016480ff1277ac */ /* 0x000ee20008000800 */
[----:B------:R-:W-:Y:S01]  /*1130*/  UMOV UR29, 0x5 ;  /* 0x00000005001d7882 */ /* 0x000fe20000000000 */
[----:B-1----:R-:W-:-:S04]  /*1140*/  I2FP.F32.U32 R2, UR19 ;  /* 0x0000001300027c45 */ /* 0x002fc80008201000 */
[----:B------:R-:W1:Y:S01]  /*1150*/  S2UR UR36, SR_CTAID.Z ;  /* 0x00000000002479c3 */ /* 0x000e620000002700 */
[----:B------:R-:W1:Y:S01]  /*1160*/  LDCU UR40, c[0x0][0xb24] ;  /* 0x00016480ff2877ac */ /* 0x000e620008000800 */
[----:B--2---:R-:W-:Y:S01]  /*1170*/  FMUL R2, R2, UR5 ;  /* 0x0000000502027c20 */ /* 0x004fe20008400000 */
[----:B------:R-:W-:Y:S01]  /*1180*/  USEL UR5, UR46, 0xffff, !UP0 ;  /* 0x0000ffff2e057887 */ /* 0x000fe2000c000000 */
[----:B----4-:R-:W-:Y:S01]  /*1190*/  I2FP.F32.U32 R0, UR7 ;  /* 0x0000000700007c45 */ /* 0x010fe20008201000 */
[----:B------:R-:W2:Y:S03]  /*11a0*/  LDCU UR27, c[0x0][0xb30] ;  /* 0x00016600ff1b77ac */ /* 0x000ea60008000800 */
[----:B------:R-:W4:Y:S01]  /*11b0*/  F2I.U32.TRUNC.NTZ R2, R2 ;  /* 0x0000000200027305 */ /* 0x000f22000020f000 */
[----:B---3--:R-:W-:Y:S01]  /*11c0*/  FMUL R0, R0, UR4 ;  /* 0x0000000400007c20 */ /* 0x008fe20008400000 */
[----:B------:R-:W-:-:S02]  /*11d0*/  ULOP3.LUT UR24, UR5, 0xffff, URZ, 0xc0, !UPT ;  /* 0x0000ffff05187892 */ /* 0x000fc4000f8ec0ff */
[----:B------:R-:W-:Y:S02]  /*11e0*/  USHF.L.U32 UR28, UR10, 0xb, URZ ;  /* 0x0000000b0a1c7899 */ /* 0x000fe400080006ff */
[----:B------:R-:W-:Y:S02]  /*11f0*/  UISETP.GE.AND UP2, UPT, UR18, 0x1, UPT ;  /* 0x000000011200788c */ /* 0x000fe4000bf46270 */
[----:B------:R-:W3:Y:S01]  /*1200*/  F2I.U32.TRUNC.NTZ R0, R0 ;  /* 0x0000000000007305 */ /* 0x000ee2000020f000 */
[----:B------:R-:W-:Y:S01]  /*1210*/  UMOV UR32, UR7 ;  /* 0x0000000700207c82 */ /* 0x000fe20008000000 */
[----:B------:R-:W-:Y:S01]  /*1220*/  UMOV UR25, UR19 ;  /* 0x0000001300197c82 */ /* 0x000fe20008000000 */
[----:B----4-:R-:W-:Y:S02]  /*1230*/  R2UR UR4, R2 ;  /* 0x00000000020472ca */ /* 0x010fe400000e0000 */
[----:B------:R-:W-:Y:S02]  /*1240*/  PRMT R2, RZ, 0x7610, R2 ;  /* 0x00007610ff027816 */ /* 0x000fe40000000002 */
[----:B---3--:R-:W-:-:S02]  /*1250*/  R2UR UR6, R0 ;  /* 0x00000000000672ca */ /* 0x008fc400000e0000 */
[----:B------:R-:W-:-:S07]  /*1260*/  PRMT R0, RZ, 0x7610, R0 ;  /* 0x00007610ff007816 */ /* 0x000fce0000000000 */
[----:B------:R-:W-:-:S04]  /*1270*/  UIADD3 UR5, UPT, UPT, -UR4, URZ, URZ ;  /* 0x000000ff04057290 */ /* 0x000fc8000fffe1ff */
[----:B------:R-:W-:Y:S02]  /*1280*/  UIMAD UR5, UR8, UR5, UR19 ;  /* 0x00000005080572a4 */ /* 0x000fe4000f8e0213 */
[----:B------:R-:W-:-:S04]  /*1290*/  UIADD3 UR4, UPT, UPT, -UR6, URZ, URZ ;  /* 0x000000ff06047290 */ /* 0x000fc8000fffe1ff */
[----:B------:R-:W-:Y:S01]  /*12a0*/  IMAD.U32 R87, RZ, RZ, UR5 ;  /* 0x00000005ff577e24 */ /* 0x000fe2000f8e00ff */
[----:B------:R-:W-:-:S06]  /*12b0*/  UIMAD UR4, UR9, UR4, UR7 ;  /* 0x00000004090472a4 */ /* 0x000fcc000f8e0207 */
[----:B------:R-:W-:Y:S01]  /*12c0*/  IMAD.U32 R86, RZ, RZ, UR4 ;  /* 0x00000004ff567e24 */ /* 0x000fe2000f8e00ff */
[----:B-12---:R-:W-:Y:S06]  /*12d0*/  BRA.U UP4, `(.L_x_18) ;  /* 0x0000000104447547 */ /* 0x006fec000b800000 */
[----:B------:R-:W-:Y:S02]  /*12e0*/  R2UR UR4, R87 ;  /* 0x00000000570472ca */ /* 0x000fe400000e0000 */
[----:B------:R-:W-:-:S11]  /*12f0*/  R2UR UR8, R86 ;  /* 0x00000000560872ca */ /* 0x000fd600000e0000 */
[----:B------:R-:W-:Y:S02]  /*1300*/  UISETP.GT.U32.AND UP0, UPT, UR4, 0x1, UPT ;  /* 0x000000010400788c */ /* 0x000fe4000bf04070 */
[----:B------:R-:W-:Y:S02]  /*1310*/  ULOP3.LUT UR4, UR4, 0xfffffffe, URZ, 0xc0, !UPT ;  /* 0xfffffffe04047892 */ /* 0x000fe4000f8ec0ff */
[----:B------:R-:W-:Y:S02]  /*1320*/  UISETP.NE.AND UP1, UPT, UR8, URZ, UP0 ;  /* 0x000000ff0800728c */ /* 0x000fe40008725270 */
[----:B------:R-:W-:Y:S02]  /*1330*/  UISETP.NE.AND UP0, UPT, UR8, 0x1, UP0 ;  /* 0x000000010800788c */ /* 0x000fe40008705270 */
[----:B------:R-:W-:Y:S02]  /*1340*/  USEL UR7, URZ, 0x1, UP1 ;  /* 0x00000001ff077887 */ /* 0x000fe40008800000 */
[----:B------:R-:W-:-:S02]  /*1350*/  USEL UR6, URZ, 0x4, UP0 ;  /* 0x00000004ff067887 */ /* 0x000fc40008000000 */
[----:B------:R-:W-:Y:S02]  /*1360*/  USEL UR5, URZ, 0x2, UP1 ;  /* 0x00000002ff057887 */ /* 0x000fe40008800000 */
[----:B------:R-:W-:Y:S02]  /*1370*/  ULEA UR4, UR8, UR4, 0x1 ;  /* 0x0000000408047291 */ /* 0x000fe4000f8e08ff */
[----:B------:R-:W-:Y:S02]  /*1380*/  USEL UR8, URZ, 0x8, UP0 ;  /* 0x00000008ff087887 */ /* 0x000fe40008000000 */
[----:B------:R-:W-:-:S03]  /*1390*/  UIADD3 UR5, UPT, UPT, UR5, UR6, UR7 ;  /* 0x0000000605057290 */ /* 0x000fc6000fffe007 */
[----:B------:R-:W-:Y:S01]  /*13a0*/  UMOV UR6, 0x3 ;  /* 0x0000000300067882 */ /* 0x000fe20000000000 */
[----:B------:R-:W-:Y:S02]  /*13b0*/  UIADD3 UR5, UPT, UPT, UR5, UR8, URZ ;  /* 0x0000000805057290 */ /* 0x000fe4000fffe0ff */
[----:B------:R-:W-:-:S04]  /*13c0*/  USHF.L.U32 UR4, UR6, UR4, URZ ;  /* 0x0000000406047299 */ /* 0x000fc800080006ff */
[----:B------:R-:W-:Y:S02]  /*13d0*/  IMAD.U32 R2, RZ, RZ, UR5 ;  /* 0x00000005ff027e24 */ /* 0x000fe4000f8e00ff */
[----:B------:R-:W-:Y:S02]  /*13e0*/  IMAD.U32 R0, RZ, RZ, UR4 ;  /* 0x00000004ff007e24 */ /* 0x000fe4000f8e00ff */
.L_x_18:
[----:B------:R-:W-:Y:S05]  /*13f0*/  BRA.U !UP2, `(.L_x_19) ;  /* 0x000000010ad07547 */ /* 0x000fea000b800000 */
[----:B------:R-:W1:Y:S01]  /*1400*/  LDCU.128 UR20, c[0x0][0xb10] ;  /* 0x00016200ff1477ac */ /* 0x000e620008000c00 */
[----:B------:R-:W2:Y:S01]  /*1410*/  LDCU UR12, c[0x0][0x370] ;  /* 0x00006e00ff0c77ac */ /* 0x000ea20008000800 */
[----:B------:R-:W3:Y:S01]  /*1420*/  LDCU UR5, c[0x0][0x374] ;  /* 0x00006e80ff0577ac */ /* 0x000ee20008000800 */
[----:B------:R-:W4:Y:S01]  /*1430*/  LDCU UR26, c[0x0][0xb0c] ;  /* 0x00016180ff1a77ac */ /* 0x000f220008000800 */
[----:B------:R-:W4:Y:S01]  /*1440*/  LDCU UR4, c[0x0][0xb20] ;  /* 0x00016400ff0477ac */ /* 0x000f220008000800 */
[----:B------:R-:W4:Y:S01]  /*1450*/  LDCU.64 UR16, c[0x0][0xb28] ;  /* 0x00016500ff1077ac */ /* 0x000f220008000a00 */
[----:B-1----:R-:W-:Y:S02]  /*1460*/  UISETP.NE.AND UP0, UPT, UR22, 0x1, UPT ;  /* 0x000000011600788c */ /* 0x002fe4000bf05270 */
[----:B---3--:R-:W-:Y:S02]  /*1470*/  UIMAD.WIDE.U32 UR6, UR5, UR23, URZ ;  /* 0x00000017050672a5 */ /* 0x008fe4000f8e00ff */
[----:B--2---:R-:W-:-:S02]  /*1480*/  UIMAD.WIDE.U32 UR8, UR12, UR20, URZ ;  /* 0x000000140c0872a5 */ /* 0x004fc4000f8e00ff */
[----:B----4-:R-:W-:Y:S02]  /*1490*/  UISETP.NE.AND UP1, UPT, UR26, 0x1, UPT ;  /* 0x000000011a00788c */ /* 0x010fe4000bf25270 */
[----:B------:R-:W-:Y:S01]  /*14a0*/  UISETP.NE.AND UP2, UPT, UR18, 0x1, UPT ;  /* 0x000000011200788c */ /* 0x000fe2000bf45270 */
[----:B------:R-:W-:Y:S02]  /*14b0*/  UMOV UR6, UR7 ;  /* 0x0000000700067c82 */ /* 0x000fe40008000000 */
[----:B------:R-:W-:Y:S01]  /*14c0*/  UMOV UR8, UR9 ;  /* 0x0000000900087c82 */ /* 0x000fe20008000000 */
[----:B------:R-:W-:Y:S02]  /*14d0*/  @UP0 USHF.R.U32.HI UR5, URZ, UR4, UR6 ;  /* 0x00000004ff050299 */ /* 0x000fe40008011606 */
[----:B------:R-:W-:Y:S02]  /*14e0*/  UIMAD.WIDE.U32 UR14, UR32, UR23, URZ ;  /* 0x00000017200e72a5 */ /* 0x000fe4000f8e00ff */
[----:B------:R-:W-:-:S02]  /*14f0*/  UIMAD.WIDE.U32 UR6, UR5, UR16, URZ ;  /* 0x00000010050672a5 */ /* 0x000fc4000f8e00ff */
[----:B------:R-:W-:Y:S02]  /*1500*/  @UP1 USHF.R.U32.HI UR12, URZ, UR21, UR8 ;  /* 0x00000015ff0c1299 */ /* 0x000fe40008011608 */
[----:B------:R-:W-:Y:S02]  /*1510*/  UIMAD.WIDE.U32 UR10, UR19, UR20, URZ ;  /* 0x00000014130a72a5 */ /* 0x000fe4000f8e00ff */
[----:B------:R-:W-:Y:S01]  /*1520*/  UIMAD.WIDE.U32 UR8, UR12, UR16, URZ ;  /* 0x000000100c0872a5 */ /* 0x000fe2000f8e00ff */
[----:B------:R-:W-:Y:S01]  /*1530*/  UMOV UR14, UR15 ;  /* 0x0000000f000e7c82 */ /* 0x000fe20008000000 */
[----:B------:R-:W-:Y:S01]  /*1540*/  UMOV UR6, UR7 ;  /* 0x0000000700067c82 */ /* 0x000fe20008000000 */
[----:B------:R-:W-:Y:S02]  /*1550*/  USHF.R.U32.HI UR14, URZ, UR4, UR14 ;  /* 0x00000004ff0e7299 */ /* 0x000fe4000801160e */
[----:B------:R-:W-:Y:S01]  /*1560*/  @UP2 USHF.R.U32.HI UR5, URZ, UR17, UR6 ;  /* 0x00000011ff052299 */ /* 0x000fe20008011606 */
[----:B------:R-:W-:-:S02]  /*1570*/  UMOV UR10, UR11 ;  /* 0x0000000b000a7c82 */ /* 0x000fc40008000000 */
[----:B------:R-:W-:Y:S01]  /*1580*/  UMOV UR6, UR9 ;  /* 0x0000000900067c82 */ /* 0x000fe20008000000 */
[----:B------:R-:W-:Y:S02]  /*1590*/  USHF.R.U32.HI UR10, URZ, UR21, UR10 ;  /* 0x00000015ff0a7299 */ /* 0x000fe4000801160a */
[----:B------:R-:W-:Y:S02]  /*15a0*/  @UP2 USHF.R.U32.HI UR12, URZ, UR17, UR6 ;  /* 0x00000011ff0c2299 */ /* 0x000fe40008011606 */
[----:B------:R-:W-:Y:S02]  /*15b0*/  USEL UR4, UR32, UR14, !UP0 ;  /* 0x0000000e20047287 */ /* 0x000fe4000c000000 */
[----:B------:R-:W-:Y:S02]  /*15c0*/  UIMAD UR6, UR5, UR18, URZ ;  /* 0x00000012050672a4 */ /* 0x000fe4000f8e02ff */
[----:B------:R-:W-:Y:S02]  /*15d0*/  USEL UR5, UR19, UR10, !UP1 ;  /* 0x0000000a13057287 */ /* 0x000fe4000c800000 */
[----:B------:R-:W-:-:S02]  /*15e0*/  UIMAD UR8, UR12, UR18, URZ ;  /* 0x000000120c0872a4 */ /* 0x000fc4000f8e02ff */
[----:B------:R-:W-:Y:S02]  /*15f0*/  UISETP.GE.AND UP0, UPT, UR4, UR6, UPT ;  /* 0x000000060400728c */ /* 0x000fe4000bf06270 */
[----:B------:R-:W-:Y:S02]  /*1600*/  UIMAD.WIDE.U32 UR6, UR4, UR16, URZ ;  /* 0x00000010040672a5 */ /* 0x000fe4000f8e00ff */
[----:B------:R-:W-:Y:S02]  /*1610*/  UISETP.GE.OR UP0, UPT, UR5, UR8, UP0 ;  /* 0x000000080500728c */ /* 0x000fe40008706670 */
[----:B------:R-:W-:Y:S02]  /*1620*/  UIMAD.WIDE.U32 UR8, UR5, UR16, URZ ;  /* 0x00000010050872a5 */ /* 0x000fe4000f8e00ff */
[----:B------:R-:W-:Y:S02]  /*1630*/  USHF.R.U32.HI UR7, URZ, UR17, UR7 ;  /* 0x00000011ff077299 */ /* 0x000fe40008011607 */
[----:B------:R-:W-:-:S02]  /*1640*/  UIADD3 UR10, UPT, UPT, -UR4, URZ, URZ ;  /* 0x000000ff040a7290 */ /* 0x000fc4000fffe1ff */
[----:B------:R-:W-:Y:S02]  /*1650*/  USEL UR7, UR4, UR7, !UP2 ;  /* 0x0000000704077287 */ /* 0x000fe4000d000000 */
[----:B------:R-:W-:Y:S01]  /*1660*/  UIADD3 UR25, UPT, UPT, -UR5, URZ, URZ ;  /* 0x000000ff05197290 */ /* 0x000fe2000fffe1ff */
[----:B------:R-:W-:Y:S01]  /*1670*/  @!UP0 UMOV UR6, UR9 ;  /* 0x0000000900068c82 */ /* 0x000fe20008000000 */
[----:B------:R-:W-:Y:S02]  /*1680*/  UIADD3 UR8, UPT, UPT, -UR7, URZ, URZ ;  /* 0x000000ff07087290 */ /* 0x000fe4000fffe1ff */
[----:B------:R-:W-:Y:S02]  /*1690*/  @!UP0 USHF.R.U32.HI UR6, URZ, UR17, UR6 ;  /* 0x00000011ff068299 */ /* 0x000fe40008011606 */
[----:B------:R-:W-:Y:S02]  /*16a0*/  UIMAD UR8, UR18, UR8, UR4 ;  /* 0x00000008120872a4 */ /* 0x000fe4000f8e0204 */
[----:B------:R-:W-:-:S02]  /*16b0*/  @!UP0 USEL UR6, UR5, UR6, !UP2 ;  /* 0x0000000605068287 */ /* 0x000fc4000d000000 */
[----:B------:R-:W-:Y:S02]  /*16c0*/  UIMAD UR32, UR22, UR10, UR32 ;  /* 0x0000000a162072a4 */ /* 0x000fe4000f8e0220 */
[----:B------:R-:W-:Y:S02]  /*16d0*/  @!UP0 UIADD3 UR7, UPT, UPT, UR7, -UR6, URZ ;  /* 0x8000000607078290 */ /* 0x000fe4000fffe0ff */
[----:B------:R-:W-:Y:S02]  /*16e0*/  @!UP0 UIMAD UR6, UR8, UR12, UR6 ;  /* 0x0000000c080682a4 */ /* 0x000fe4000f8e0206 */
[----:B------:R-:W-:Y:S02]  /*16f0*/  @!UP0 UIMAD UR4, UR7, UR18, UR5 ;  /* 0x00000012070482a4 */ /* 0x000fe4000f8e0205 */
[----:B------:R-:W-:Y:S02]  /*1700*/  UIMAD UR25, UR26, UR25, UR19 ;  /* 0x000000191a1972a4 */ /* 0x000fe4000f8e0213 */
[----:B------:R-:W-:Y:S01]  /*1710*/  UIMAD UR32, UR4, UR22, UR32 ;  /* 0x00000016042072a4 */ /* 0x000fe2000f8e0220 */
[----:B------:R-:W-:-:S02]  /*1720*/  @!UP0 UMOV UR5, UR6 ;  /* 0x0000000600058c82 */ /* 0x000fc40008000000 */
[----:B------:R-:W-:-:S12]  /*1730*/  UIMAD UR25, UR5, UR26, UR25 ;  /* 0x0000001a051972a4 */ /* 0x000fd8000f8e0219 */
.L_x_19:
[----:B------:R-:W-:Y:S02]  /*1740*/  UISETP.NE.AND UP1, UPT, UR27, 0x1, UPT ;  /* 0x000000011b00788c */ /* 0x000fe4000bf25270 */
[----:B------:R-:W-:Y:S02]  /*1750*/  UISETP.NE.AND UP0, UPT, UR13, 0x2, UPT ;  /* 0x000000020d00788c */ /* 0x000fe4000bf05270 */
[----:B------:R-:W-:Y:S02]  /*1760*/  ULOP3.LUT UR28, UR28, 0x1000, URZ, 0xc0, !UPT ;  /* 0x000010001c1c7892 */ /* 0x000fe4000f8ec0ff */
[----:B------:R-:W-:-:S03]  /*1770*/  USHF.L.U32 UR24, UR29, UR24, URZ ;  /* 0x000000181d187299 */ /* 0x000fc600080006ff */
[----:B------:R-:W-:Y:S09]  /*1780*/  BRA.U UP1, `(.L_x_20) ;  /* 0x0000000101447547 */ /* 0x000ff2000b800000 */
[----:B------:R-:W1:Y:S01]  /*1790*/  LDCU.128 UR8, c[0x0][0xb10] ;  /* 0x00016200ff0877ac */ /* 0x000e620008000c00 */
[----:B------:R-:W2:Y:S01]  /*17a0*/  LDCU UR12, c[0x0][0xb0c] ;  /* 0x00016180ff0c77ac */ /* 0x000ea20008000800 */
[----:B------:R-:W3:Y:S01]  /*17b0*/  LDCU UR14, c[0x0][0xb20] ;  /* 0x00016400ff0e77ac */ /* 0x000ee20008000800 */
[----:B-1----:R-:W-:Y:S02]  /*17c0*/  UIMAD.WIDE.U32 UR6, UR25, UR8, URZ ;  /* 0x00000008190672a5 */ /* 0x002fe4000f8e00ff */
[----:B------:R-:W-:Y:S02]  /*17d0*/  UIMAD.WIDE.U32 UR4, UR32, UR11, URZ ;  /* 0x0000000b200472a5 */ /* 0x000fe4000f8e00ff */
[----:B--2---:R-:W-:Y:S02]  /*17e0*/  UISETP.NE.AND UP2, UPT, UR12, 0x1, UPT ;  /* 0x000000010c00788c */ /* 0x004fe4000bf45270 */
[----:B------:R-:W-:Y:S01]  /*17f0*/  UISETP.NE.AND UP1, UPT, UR10, 0x1, UPT ;  /* 0x000000010a00788c */ /* 0x000fe2000bf25270 */
[----:B------:R-:W-:-:S02]  /*1800*/  UMOV UR6, UR7 ;  /* 0x0000000700067c82 */ /* 0x000fc40008000000 */
[----:B------:R-:W-:Y:S01]  /*1810*/  UMOV UR4, UR5 ;  /* 0x0000000500047c82 */ /* 0x000fe20008000000 */
[----:B------:R-:W-:Y:S02]  /*1820*/  USHF.R.U32.HI UR6, URZ, UR9, UR6 ;  /* 0x00000009ff067299 */ /* 0x000fe40008011606 */
[----:B---3--:R-:W-:Y:S02]  /*1830*/  USHF.R.U32.HI UR4, URZ, UR14, UR4 ;  /* 0x0000000eff047299 */ /* 0x008fe40008011604 */
[----:B------:R-:W-:Y:S02]  /*1840*/  USEL UR5, UR25, UR6, !UP2 ;  /* 0x0000000619057287 */ /* 0x000fe4000d000000 */
[----:B------:R-:W-:-:S04]  /*1850*/  USEL UR4, UR32, UR4, !UP1 ;  /* 0x0000000420047287 */ /* 0x000fc8000c800000 */
[----:B------:R-:W-:Y:S02]  /*1860*/  UIADD3 UR6, UPT, UPT, -UR4, UR5, URZ ;  /* 0x0000000504067290 */ /* 0x000fe4000fffe1ff */
[----:B------:R-:W-:Y:S02]  /*1870*/  UIADD3 UR4, UPT, UPT, UR4, -UR5, URZ ;  /* 0x8000000504047290 */ /* 0x000fe4000fffe0ff */
[----:B------:R-:W-:Y:S02]  /*1880*/  UIMAD UR32, UR6, UR10, UR32 ;  /* 0x0000000a062072a4 */ /* 0x000fe4000f8e0220 */
[----:B------:R-:W-:-:S12]  /*1890*/  UIMAD UR25, UR4, UR12, UR25 ;  /* 0x0000000c041972a4 */ /* 0x000fd8000f8e0219 */
.L_x_20:
[----:B------:R-:W-:Y:S05]  /*18a0*/  BRA.U !UP5, `(.L_x_21) ;  /* 0x000000010d0c7547 */ /* 0x000fea000b800000 */
[----:B------:R-:W-:Y:S01]  /*18b0*/  UCGABAR_WAIT ;  /* 0x0000000000007dc7 */ /* 0x000fe20008000000 */
[----:B------:R-:W-:Y:S01]  /*18c0*/  CCTL.IVALL ;  /* 0x00000000ff00798f */ /* 0x000fe20002000000 */
[----:B------:R-:W-:Y:S05]  /*18d0*/  BRA `(.L_x_22) ;  /* 0x0000000000047947 */ /* 0x000fea0003800000 */
.L_x_21:
[----:B------:R-:W-:Y:S06]  /*18e0*/  BAR.SYNC.DEFER_BLOCKING 0x0 ;  /* 0x0000000000007b1d */ /* 0x000fec0000010000 */
.L_x_22:
[----:B------:R-:W-:Y:S05]  /*18f0*/  BRA.U UP0, `(.L_x_23) ;  /* 0x0000001500c87547 */ /* 0x000fea000b800000 */
[----:B------:R-:W1:Y:S01]  /*1900*/  LDCU UR6, c[0x0][0x38c] ;  /* 0x00007180ff0677ac */ /* 0x000e620008000800 */
[----:B------:R-:W2:Y:S01]  /*1910*/  S2UR UR9, SR_CgaCtaId ;  /* 0x00000000000979c3 */ /* 0x000ea20000008800 */
[----:B------:R-:W-:Y:S01]  /*1920*/  PLOP3.LUT P1, PT, PT, PT, UP3, 0x80, 0x8 ;  /* 0x000000000008781c */ /* 0x000fe20003f2f038 */
[----:B------:R-:W-:Y:S01]  /*1930*/  IMAD.MOV.U32 R12, RZ, RZ, 0x1 ;  /* 0x00000001ff0c7424 */ /* 0x000fe200078e00ff */
[----:B------:R-:W-:Y:S01]  /*1940*/  UMOV UR8, 0x400 ;  /* 0x0000040000087882 */ /* 0x000fe20000000000 */
[----:B------:R-:W-:Y:S01]  /*1950*/  UISETP.NE.AND UP1, UPT, UR13, URZ, UPT ;  /* 0x000000ff0d00728c */ /* 0x000fe2000bf25270 */
[----:B------:R-:W-:Y:S01]  /*1960*/  ISETP.NE.AND P2, PT, R3, RZ, P3 ;  /* 0x000000ff0300720c */ /* 0x000fe20001f45270 */
[----:B------:R-:W-:Y:S01]  /*1970*/  USHF.L.U32 UR7, UR19, 0x7, URZ ;  /* 0x0000000713077899 */ /* 0x000fe200080006ff */
[----:B------:R-:W-:Y:S01]  /*1980*/  PLOP3.LUT P1, PT, P1, PT, PT, 0x8, 0x80 ;  /* 0x000000000080781c */ /* 0x000fe20000f2e170 */
[----:B------:R-:W-:Y:S01]  /*1990*/  USHF.L.U32 UR46, UR19, 0x5, URZ ;  /* 0x00000005132e7899 */ /* 0x000fe200080006ff */
[----:B------:R-:W-:Y:S01]  /*19a0*/  CS2R R10, SRZ ;  /* 0x00000000000a7805 */ /* 0x000fe2000001ff00 */
[----:B------:R-:W-:Y:S01]  /*19b0*/  IMAD.MOV.U32 R9, RZ, RZ, RZ ;  /* 0x000000ffff097224 */ /* 0x000fe200078e00ff */
[----:B------:R-:W3:Y:S01]  /*19c0*/  LDCU UR39, c[0x0][0x370] ;  /* 0x00006e00ff2777ac */ /* 0x000ee20008000800 */
[----:B------:R-:W-:Y:S01]  /*19d0*/  IMAD.MOV.U32 R8, RZ, RZ, 0x1 ;  /* 0x00000001ff087424 */ /* 0x000fe200078e00ff */
[----:B------:R-:W4:Y:S01]  /*19e0*/  LDCU.64 UR26, c[0x0][0x348] ;  /* 0x00006900ff1a77ac */ /* 0x000f220008000a00 */
[----:B-1----:R-:W-:-:S02]  /*19f0*/  UIADD3 UR5, UPT, UPT, UR6, 0x3f, URZ ;  /* 0x0000003f06057890 */ /* 0x002fc4000fffe0ff */
[----:B------:R-:W-:Y:S02]  /*1a00*/  UIADD3 UR47, UPT, UPT, UR6, 0x7e, URZ ;  /* 0x0000007e062f7890 */ /* 0x000fe4000fffe0ff */
[----:B------:R-:W-:Y:S02]  /*1a10*/  USHF.R.S32.HI UR4, URZ, 0x1f, UR5 ;  /* 0x0000001fff047899 */ /* 0x000fe40008011405 */
[----:B--2---:R-:W-:Y:S02]  /*1a20*/  ULEA UR13, UR9, UR8, 0x18 ;  /* 0x00000008090d7291 */ /* 0x004fe4000f8ec0ff */
[----:B------:R-:W-:Y:S02]  /*1a30*/  ULEA.HI UR4, UR4, UR5, URZ, 0x6 ;  /* 0x0000000504047291 */ /* 0x000fe4000f8f30ff */
[----:B------:R-:W-:Y:S02]  /*1a40*/  ULOP3.LUT UR5, UR7, 0x80, URZ, 0xc0, !UPT ;  /* 0x0000008007057892 */ /* 0x000fe4000f8ec0ff */
[----:B------:R-:W-:-:S02]  /*1a50*/  USHF.R.S32.HI UR42, URZ, 0x6, UR4 ;  /* 0x00000006ff2a7899 */ /* 0x000fc40008011404 */
[----:B------:R-:W-:Y:S02]  /*1a60*/  UIADD3 UR4, UPT, UPT, UR6, -0x1, URZ ;  /* 0xffffffff06047890 */ /* 0x000fe4000fffe0ff */
[----:B------:R-:W-:Y:S02]  /*1a70*/  UISETP.LT.U32.AND UP0, UPT, UR42, 0xa, UPT ;  /* 0x0000000a2a00788c */ /* 0x000fe4000bf01070 */
[----:B------:R-:W-:Y:S02]  /*1a80*/  UISETP.GE.U32.AND UP2, UPT, UR4, -0x7f, UPT ;  /* 0xffffff810400788c */ /* 0x000fe4000bf46070 */
[----:B------:R-:W-:Y:S02]  /*1a90*/  USEL UR41, UR42, 0xa, UP0 ;  /* 0x0000000a2a297887 */ /* 0x000fe40008000000 */
[----:B------:R-:W-:Y:S02]  /*1aa0*/  ULEA UR30, UR28, UR13, 0x1 ;  /* 0x0000000d1c1e7291 */ /* 0x000fe4000f8e08ff */
[----:B------:R-:W-:Y:S01]  /*1ab0*/  UIADD3 UR4, UPT, UPT, UR41, -0x1, URZ ;  /* 0xffffffff29047890 */ /* 0x000fe2000fffe0ff */
[----:B------:R-:W1:Y:S04]  /*1ac0*/  LDCU UR38, c[0x0][0x374] ;  /* 0x00006e80ff2677ac */ /* 0x000e680008000800 */
[----:B------:R-:W-:-:S02]  /*1ad0*/  @UP2 UIADD3 UR4, UPT, UPT, UR41, URZ, URZ ;  /* 0x000000ff29042290 */ /* 0x000fc4000fffe0ff */
[----:B------:R-:W-:Y:S02]  /*1ae0*/  ULOP3.LUT UR46, UR46, 0x20, URZ, 0xc0, !UPT ;  /* 0x000000202e2e7892 */ /* 0x000fe4000f8ec0ff */
[----:B------:R-:W-:Y:S02]  /*1af0*/  USEL UR21, UR37, 0x2, UP1 ;  /* 0x0000000225157887 */ /* 0x000fe40008800000 */
[----:B------:R-:W-:Y:S02]  /*1b00*/  ULEA.HI UR45, UR28, UR5, URZ, 0x1a ;  /* 0x000000051c2d7291 */ /* 0x000fe4000f8fd0ff */
[----:B------:R-:W-:Y:S02]  /*1b10*/  UIADD3 UR30, UPT, UPT, UR30, 0x6400, URZ ;  /* 0x000064001e1e7890 */ /* 0x000fe4000fffe0ff */
[----:B------:R-:W-:Y:S02]  /*1b20*/  UIADD3 UR44, UPT, UPT, UR42, -UR41, URZ ;  /* 0x800000292a2c7290 */ /* 0x000fe4000fffe0ff */
[----:B------:R-:W-:-:S02]  /*1b30*/  UIADD3 UR29, UPT, UPT, UR4, 0x1, URZ ;  /* 0x00000001041d7890 */ /* 0x000fc4000fffe0ff */
[----:B------:R-:W-:Y:S01]  /*1b40*/  UIADD3 UR43, UPT, UPT, -UR4, URZ, URZ ;  /* 0x000000ff042b7290 */ /* 0x000fe2000fffe1ff */
[----:B-1-34-:R-:W-:-:S11]  /*1b50*/  UMOV UR6, URZ ;  /* 0x000000ff00067c82 */ /* 0x01afd60008000000 */
.L_x_43:
[----:B-1----:R-:W1:Y:S02]  /*1b60*/  S2UR UR4, SR_CgaCtaId ;  /* 0x00000000000479c3 */ /* 0x002e640000008800 */
[----:B-1----:R-:W-:-:S09]  /*1b70*/  UISETP.NE.AND UP0, UPT, UR4, URZ, UPT ;  /* 0x000000ff0400728c */ /* 0x002fd2000bf05270 */
[----:B------:R-:W-:Y:S05]  /*1b80*/  BRA.U UP0, `(.L_x_24) ;  /* 0x0000000100287547 */ /* 0x000fea000b800000 */
[----:B------:R-:W-:Y:S02]  /*1b90*/  LEA R0, R9, UR13, 0x3 ;  /* 0x0000000d09007c11 */ /* 0x000fe4000f8e18ff */
[----:B------:R-:W-:-:S04]  /*1ba0*/  SHF.L.U32 R3, R8, 0x1f, RZ ;  /* 0x0000001f08037819 */ /* 0x000fc800000006ff */
[----:B------:R-:W1:Y:S02]  /*1bb0*/  SYNCS.PHASECHK.TRANS64.TRYWAIT P0, [R0+URZ+0x150], R3 ;  /* 0x00015003000075a7 */ /* 0x000e6400080011ff */
[----:B-1----:R-:W-:Y:S05]  /*1bc0*/  @!P0 BRA `(.L_x_25) ;  /* 0x0000006800f08947 */ /* 0x002fea0003800000 */
.L_x_140:
[----:B------:R2:W-:Y:S01]  /*1bd0*/  SYNCS.ARRIVE.TRANS64.A1T0 RZ, [R0+URZ+0x140], RZ ;  /* 0x000140ff00ff79a7 */ /* 0x0005e200081000ff */
[----:B------:R-:W-:-:S05]  /*1be0*/  VIADD R9, R9, 0x1 ;  /* 0x0000000109097836 */ /* 0x000fca0000000000 */
[----:B------:R-:W-:-:S04]  /*1bf0*/  ISETP.NE.AND P0, PT, R9, 0x2, PT ;  /* 0x000000020900780c */ /* 0x000fc80003f05270 */
[----:B-1----:R-:W-:Y:S02]  /*1c00*/  SEL R3, RZ, 0x1, P0 ;  /* 0x00000001ff037807 */ /* 0x002fe40000000000 */
[----:B------:R-:W-:Y:S02]  /*1c10*/  SEL R9, R9, RZ, P0 ;  /* 0x000000ff09097207 */ /* 0x000fe40000000000 */
[----:B------:R-:W-:-:S07]  /*1c20*/  LOP3.LUT R8, R8, R3, RZ, 0x3c, !PT ;  /* 0x0000000308087212 */ /* 0x000fce00078e3cff */
.L_x_24:
[----:B------:R-:W-:Y:S01]  /*1c30*/  ULEA UR4, UR6, UR13, 0x3 ;  /* 0x0000000d06047291 */ /* 0x000fe2000f8e18ff */
[----:B--2---:R-:W-:Y:S01]  /*1c40*/  SHF.L.U32 R0, R12, 0x1f, RZ ;  /* 0x0000001f0c007819 */ /* 0x004fe200000006ff */
[----:B------:R-:W-:Y:S02]  /*1c50*/  UISETP.GE.U32.AND UP0, UPT, UR47, 0x7f, UPT ;  /* 0x0000007f2f00788c */ /* 0x000fe4000bf06070 */
[----:B------:R-:W-:Y:S01]  /*1c60*/  ULEA UR11, UR32, UR46, 0x6 ;  /* 0x0000002e200b7291 */ /* 0x000fe2000f8e30ff */
[----:B------:R-:W-:-:S04]  /*1c70*/  UMOV UR7, URZ ;  /* 0x000000ff00077c82 */ /* 0x000fc80008000000 */
[----:B------:R1:W2:Y:S01]  /*1c80*/  SYNCS.PHASECHK.TRANS64.TRYWAIT P0, [UR4+0x50], R0 ;  /* 0x00005000ff0075a7 */ /* 0x0002a20008001104 */
[----:B------:R-:W-:-:S04]  /*1c90*/  ULEA.HI UR4, UR25, UR25, URZ, 0x1 ;  /* 0x0000001919047291 */ /* 0x000fc8000f8f08ff */
[----:B------:R-:W-:-:S04]  /*1ca0*/  USHF.L.U32 UR4, UR4, 0x7, URZ ;  /* 0x0000000704047899 */ /* 0x000fc800080006ff */
[----:B------:R-:W-:-:S04]  /*1cb0*/  ULOP3.LUT UR35, UR4, 0xffffff00, URZ, 0xc0, !UPT ;  /* 0xffffff0004237892 */ /* 0x000fc8000f8ec0ff */
[----:B------:R-:W-:Y:S01]  /*1cc0*/  UIADD3 UR35, UPT, UPT, UR45, UR35, URZ ;  /* 0x000000232d237290 */ /* 0x000fe2000fffe0ff */
[----:B------:R-:W-:Y:S11]  /*1cd0*/  BRA.U !UP0, `(.L_x_26) ;  /* 0x0000000108c87547 */ /* 0x000ff6000b800000 */
[----:B------:R-:W-:Y:S01]  /*1ce0*/  UMOV UR16, UR43 ;  /* 0x0000002b00107c82 */ /* 0x000fe20008000000 */
[----:B------:R-:W-:Y:S01]  /*1cf0*/  UMOV UR4, UR6 ;  /* 0x0000000600047c82 */ /* 0x000fe20008000000 */
[----:B------:R-:W-:-:S05]  /*1d00*/  UMOV UR34, URZ ;  /* 0x000000ff00227c82 */ /* 0x000fca0008000000 */
.L_x_32:
[----:B------:R-:W-:Y:S01]  /*1d10*/  ULEA UR33, UR4, UR13, 0x3 ;  /* 0x0000000d04217291 */ /* 0x000fe2000f8e18ff */
[----:B------:R-:W-:Y:S01]  /*1d20*/  @P3 MOV R2, 0xa000 ;  /* 0x0000a00000023802 */ /* 0x000fe20000000f00 */
[----:B--234-:R-:W-:Y:S10]  /*1d30*/  @P0 BRA `(.L_x_27) ;  /* 0x00000000000c0947 */ /* 0x01cff40003800000 */
[----:B------:R-:W-:-:S04]  /*1d40*/  SHF.L.U32 R3, R12, 0x1f, RZ ;  /* 0x0000001f0c037819 */ /* 0x000fc800000006ff */
[----:B------:R-:W2:Y:S02]  /*1d50*/  SYNCS.PHASECHK.TRANS64.TRYWAIT P0, [UR33+0x50], R3 ;  /* 0x00005003ff0075a7 */ /* 0x000ea40008001121 */
[----:B--2---:R-:W-:Y:S05]  /*1d60*/  @!P0 BRA `(.L_x_28) ;  /* 0x00000068009c8947 */ /* 0x004fea0003800000 */
.L_x_27:
[----:B------:R2:W-:Y:S01]  /*1d70*/  @P3 SYNCS.ARRIVE.TRANS64 RZ, [UR33], R2 ;  /* 0x00000002ffff39a7 */ /* 0x0005e20008000021 */
[----:B------:R-:W-:Y:S02]  /*1d80*/  ULOP3.LUT UR5, UR21, 0x2, URZ, 0xfc, !UPT ;  /* 0x0000000215057892 */ /* 0x000fe4000f8efcff */
[----:B------:R-:W-:Y:S02]  /*1d90*/  UIADD3 UR16, UPT, UPT, UR16, 0x1, URZ ;  /* 0x0000000110107890 */ /* 0x000fe4000fffe0ff */
[----:B------:R-:W-:Y:S02]  /*1da0*/  UISETP.NE.AND UP0, UPT, UR5, 0x2, UPT ;  /* 0x000000020500788c */ /* 0x000fe4000bf05270 */
[----:B------:R-:W-:-:S07]  /*1db0*/  UISETP.NE.AND UP2, UPT, UR16, 0x1, UPT ;  /* 0x000000011000788c */ /* 0x000fce000bf45270 */
[----:B------:R-:W-:Y:S05]  /*1dc0*/  BRA.U UP0, `(.L_x_29) ;  /* 0x0000000100047547 */ /* 0x000fea000b800000 */
[----:B------:R-:W-:Y:S05]  /*1dd0*/  BPT.TRAP 0x1 ;  /* 0x000000040000795c */ /* 0x000fea0000300000 */
.L_x_29:
[----:B------:R-:W-:Y:S04]  /*1de0*/  BSSY.RECONVERGENT B0, `(.L_x_30) ;  /* 0x0000003000007945 */ /* 0x000fe80003800200 */
[----:B------:R-:W-:Y:S05]  /*1df0*/  @!P2 BRA `(.L_x_31) ;  /* 0x000000000004a947 */ /* 0x000fea0003800000 */
[----:B------:R-:W-:Y:S05]  /*1e00*/  BPT.TRAP 0x1 ;  /* 0x000000040000795c */ /* 0x000fea0000300000 */
.L_x_31:
[----:B------:R-:W-:Y:S05]  /*1e10*/  BSYNC.RECONVERGENT B0 ;  /* 0x0000000000007941 */ /* 0x000fea0003800200 */
.L_x_30:
[----:B------:R-:W-:Y:S02]  /*1e20*/  UIADD3 UR5, UPT, UPT, UR4, 0x1, URZ ;  /* 0x0000000104057890 */ /* 0x000fe4000fffe0ff */
[----:B------:R-:W-:Y:S02]  /*1e30*/  ULEA UR32, UR4, UR28, 0xd ;  /* 0x0000001c04207291 */ /* 0x000fe4000f8e68ff */
[----:B------:R-:W-:Y:S02]  /*1e40*/  UISETP.NE.AND UP0, UPT, UR5, 0xa, UPT ;  /* 0x0000000a0500788c */ /* 0x000fe4000bf05270 */
[----:B------:R-:W-:Y:S02]  /*1e50*/  UIADD3 UR14, UP1, UPT, UR26, 0x80, URZ ;  /* 0x000000801a0e7890 */ /* 0x000fe4000ff3e0ff */
[----:B------:R-:W-:Y:S02]  /*1e60*/  USEL UR7, URZ, 0x1, UP0 ;  /* 0x00000001ff077887 */ /* 0x000fe40008000000 */
[----:B------:R-:W-:-:S02]  /*1e70*/  USEL UR6, UR5, URZ, UP0 ;  /* 0x000000ff05067287 */ /* 0x000fc40008000000 */
[----:B------:R-:W-:Y:S02]  /*1e80*/  ULEA UR8, UR4, UR13, 0xc ;  /* 0x0000000d04087291 */ /* 0x000fe4000f8e60ff */
[----:B------:R-:W-:Y:S01]  /*1e90*/  ULEA UR5, UR6, UR13, 0x3 ;  /* 0x0000000d06057291 */ /* 0x000fe2000f8e18ff */
[----:B------:R-:W-:Y:S01]  /*1ea0*/  LOP3.LUT R12, R12, UR7, RZ, 0x3c, !PT ;  /* 0x000000070c0c7c12 */ /* 0x000fe2000f8e3cff */
[----:B------:R-:W-:Y:S02]  /*1eb0*/  ULEA UR32, UR32, UR13, 0x1 ;  /* 0x0000000d20207291 */ /* 0x000fe4000f8e08ff */
[----:B------:R-:W-:Y:S01]  /*1ec0*/  UIADD3 UR4, UP0, UPT, UR26, 0x180, URZ ;  /* 0x000001801a047890 */ /* 0x000fe2000ff1e0ff */
[----:B-1----:R-:W-:Y:S01]  /*1ed0*/  SHF.L.U32 R0, R12, 0x1f, RZ ;  /* 0x0000001f0c007819 */ /* 0x002fe200000006ff */
[----:B------:R-:W-:Y:S02]  /*1ee0*/  ULOP3.LUT UR33, UR33, 0xfefffff8, URZ, 0xc0, !UPT ;  /* 0xfefffff821217892 */ /* 0x000fe4000f8ec0ff */
[----:B------:R-:W-:Y:S01]  /*1ef0*/  UIADD3.X UR15, UPT, UPT, URZ, UR27, URZ, UP1, !UPT ;  /* 0x0000001bff0f7290 */ /* 0x000fe20008ffe4ff */
[----:B------:R3:W4:Y:S01]  /*1f00*/  SYNCS.PHASECHK.TRANS64.TRYWAIT P0, [UR5+0x50], R0 ;  /* 0x00005000ff0075a7 */ /* 0x0007220008001105 */
[----:B------:R-:W-:-:S02]  /*1f10*/  UIADD3 UR32, UPT, UPT, UR32, 0x6400, URZ ;  /* 0x0000640020207890 */ /* 0x000fc4000fffe0ff */
[----:B------:R-:W-:Y:S02]  /*1f20*/  UPRMT UR7, URZ, 0x5410, UR24 ;  /* 0x00005410ff077896 */ /* 0x000fe40008000018 */
[----:B------:R-:W-:Y:S02]  /*1f30*/  UIADD3 UR8, UPT, UPT, UR8, 0x2e400, URZ ;  /* 0x0002e40008087890 */ /* 0x000fe4000fffe0ff */
[----:B------:R-:W-:Y:S01]  /*1f40*/  UIADD3.X UR5, UPT, UPT, URZ, UR27, URZ, UP0, !UPT ;  /* 0x0000001bff057290 */ /* 0x000fe200087fe4ff */
[----:B------:R-:W-:Y:S01]  /*1f50*/  UMOV UR18, 0x0 ;  /* 0x0000000000127882 */ /* 0x000fe20000000000 */
[----:B------:R-:W-:Y:S01]  /*1f60*/  UMOV UR19, 0x10000000 ;  /* 0x1000000000137882 */ /* 0x000fe20000000000 */
[----:B------:R-:W-:Y:S01]  /*1f70*/  UMOV UR10, UR34 ;  /* 0x00000022000a7c82 */ /* 0x000fe20008000000 */
[----:B------:R-:W-:Y:S01]  /*1f80*/  UMOV UR12, UR36 ;  /* 0x00000024000c7c82 */ /* 0x000fe20008000000 */
[----:B------:R-:W-:Y:S01]  /*1f90*/  UMOV UR9, UR33 ;  /* 0x0000002100097c82 */ /* 0x000fe20008000000 */
[----:B------:R1:W-:Y:S03]  /*1fa0*/  UTMALDG.3D.MULTICAST.2CTA [UR32], [UR14], UR7, desc[UR18] ;  /* 0x000012200e0073b4 */ /* 0x0003e60008211807 */
[----:B------:R2:W-:Y:S01]  /*1fb0*/  UTMALDG.3D.2CTA [UR8], [UR4], desc[UR18] ;  /* 0x00001208040075b4 */ /* 0x0005e20008211000 */
[----:B-1----:R-:W-:Y:S01]  /*1fc0*/  UIADD3 UR34, UPT, UPT, UR34, 0x40, URZ ;  /* 0x0000004022227890 */ /* 0x002fe2000fffe0ff */
[----:B------:R-:W-:Y:S01]  /*1fd0*/  UMOV UR7, UR29 ;  /* 0x0000001d00077c82 */ /* 0x000fe20008000000 */
[----:B--2---:R-:W-:Y:S01]  /*1fe0*/  UMOV UR4, UR6 ;  /* 0x0000000600047c82 */ /* 0x004fe20008000000 */
[----:B------:R-:W-:Y:S09]  /*1ff0*/  BRA.U UP2, `(.L_x_32) ;  /* 0xfffffffd02447547 */ /* 0x000ff2000b83ffff */
.L_x_26:
[----:B------:R-:W-:Y:S01]  /*2000*/  ULEA UR4, UR6, UR13, 0x3 ;  /* 0x0000000d06047291 */ /* 0x000fe2000f8e18ff */
[----:B-1-3--:R-:W-:Y:S01]  /*2010*/  SHF.L.U32 R0, R12, 0x1f, RZ ;  /* 0x0000001f0c007819 */ /* 0x00afe200000006ff */
[----:B------:R-:W-:Y:S01]  /*2020*/  @!P1 SYNCS.ARRIVE.TRANS64.A1T0 RZ, [UR13+0xd8], RZ ;  /* 0x0000d8ffffff99a7 */ /* 0x000fe2000810000d */
[----:B------:R-:W-:-:S06]  /*2030*/  UISETP.GT.AND UP0, UPT, UR42, UR41, UPT ;  /* 0x000000292a00728c */ /* 0x000fcc000bf04270 */
[----:B--2-4-:R1:W2:Y:S03]  /*2040*/  SYNCS.PHASECHK.TRANS64.TRYWAIT P0, [UR4+0x50], R0 ;  /* 0x00005000ff0075a7 */ /* 0x0142a60008001104 */
[----:B------:R-:W-:Y:S05]  /*2050*/  BRA.U !UP0, `(.L_x_33) ;  /* 0x0000000108c07547 */ /* 0x000fea000b800000 */
[----:B------:R-:W-:Y:S01]  /*2060*/  UIADD3 UR25, UPT, UPT, UR44, UR7, URZ ;  /* 0x000000072c197290 */ /* 0x000fe2000fffe0ff */
[----:B------:R-:W-:-:S11]  /*2070*/  UMOV UR4, UR6 ;  /* 0x0000000600047c82 */ /* 0x000fd60008000000 */
.L_x_39:
[----:B------:R-:W-:Y:S01]  /*2080*/  ULEA UR17, UR4, UR13, 0x3 ;  /* 0x0000000d04117291 */ /* 0x000fe2000f8e18ff */
[----:B--2---:R-:W-:Y:S01]  /*2090*/  @P3 MOV R2, 0xa000 ;  /* 0x0000a00000023802 */ /* 0x004fe20000000f00 */
[----:B--2-4-:R-:W-:Y:S10]  /*20a0*/  @P0 BRA `(.L_x_34) ;  /* 0x00000000000c0947 */ /* 0x014ff40003800000 */
[----:B------:R-:W-:-:S04]  /*20b0*/  SHF.L.U32 R3, R12, 0x1f, RZ ;  /* 0x0000001f0c037819 */ /* 0x000fc800000006ff */
[----:B------:R-:W2:Y:S02]  /*20c0*/  SYNCS.PHASECHK.TRANS64.TRYWAIT P0, [UR17+0x50], R3 ;  /* 0x00005003ff0075a7 */ /* 0x000ea40008001111 */
[----:B--2---:R-:W-:Y:S05]  /*20d0*/  @!P0 BRA `(.L_x_35) ;  /* 0x0000006400d88947 */ /* 0x004fea0003800000 */
.L_x_34:
[----:B------:R2:W-:Y:S01]  /*20e0*/  @P3 SYNCS.ARRIVE.TRANS64 RZ, [UR17], R2 ;  /* 0x00000002ffff39a7 */ /* 0x0005e20008000011 */
[----:B------:R-:W-:-:S04]  /*20f0*/  ULOP3.LUT UR5, UR21, 0x2, URZ, 0xfc, !UPT ;  /* 0x0000000215057892 */ /* 0x000fc8000f8efcff */
[----:B------:R-:W-:-:S09]  /*2100*/  UISETP.NE.AND UP0, UPT, UR5, 0x2, UPT ;  /* 0x000000020500788c */ /* 0x000fd2000bf05270 */
[----:B------:R-:W-:Y:S05]  /*2110*/  BRA.U UP0, `(.L_x_36) ;  /* 0x0000000100047547 */ /* 0x000fea000b800000 */
[----:B------:R-:W-:Y:S05]  /*2120*/  BPT.TRAP 0x1 ;  /* 0x000000040000795c */ /* 0x000fea0000300000 */
.L_x_36:
[----:B------:R-:W-:Y:S04]  /*2130*/  BSSY.RECONVERGENT B0, `(.L_x_37) ;  /* 0x0000003000007945 */ /* 0x000fe80003800200 */
[----:B------:R-:W-:Y:S05]  /*2140*/  @!P2 BRA `(.L_x_38) ;  /* 0x000000000004a947 */ /* 0x000fea0003800000 */
[----:B------:R-:W-:Y:S05]  /*2150*/  BPT.TRAP 0x1 ;  /* 0x000000040000795c */ /* 0x000fea0000300000 */
.L_x_38:
[----:B------:R-:W-:Y:S05]  /*2160*/  BSYNC.RECONVERGENT B0 ;  /* 0x0000000000007941 */ /* 0x000fea0003800200 */
.L_x_37:
[----:B------:R-:W-:Y:S02]  /*2170*/  UIADD3 UR5, UPT, UPT, UR4, 0x1, URZ ;  /* 0x0000000104057890 */ /* 0x000fe4000fffe0ff */
[----:B------:R-:W-:Y:S02]  /*2180*/  UIADD3 UR14, UP1, UPT, UR26, 0x80, URZ ;  /* 0x000000801a0e7890 */ /* 0x000fe4000ff3e0ff */
[----:B------:R-:W-:Y:S02]  /*2190*/  UISETP.NE.AND UP0, UPT, UR5, 0xa, UPT ;  /* 0x0000000a0500788c */ /* 0x000fe4000bf05270 */
[----:B------:R-:W-:Y:S02]  /*21a0*/  ULEA UR16, UR4, UR30, 0xe ;  /* 0x0000001e04107291 */ /* 0x000fe4000f8e70ff */
[----:B------:R-:W-:Y:S02]  /*21b0*/  USEL UR8, URZ, 0x1, UP0 ;  /* 0x00000001ff087887 */ /* 0x000fe40008000000 */
[----:B------:R-:W-:-:S02]  /*21c0*/  USEL UR6, UR5, URZ, UP0 ;  /* 0x000000ff05067287 */ /* 0x000fc40008000000 */
[----:B------:R-:W-:Y:S02]  /*21d0*/  UIADD3 UR22, UP0, UPT, UR26, 0x180, URZ ;  /* 0x000001801a167890 */ /* 0x000fe4000ff1e0ff */
[----:B------:R-:W-:Y:S01]  /*21e0*/  LOP3.LUT R12, R12, UR8, RZ, 0x3c, !PT ;  /* 0x000000080c0c7c12 */ /* 0x000fe2000f8e3cff */
[----:B------:R-:W-:Y:S02]  /*21f0*/  ULEA UR8, UR4, UR13, 0xc ;  /* 0x0000000d04087291 */ /* 0x000fe4000f8e60ff */
[----:B------:R-:W-:Y:S01]  /*2200*/  ULEA UR5, UR6, UR13, 0x3 ;  /* 0x0000000d06057291 */ /* 0x000fe2000f8e18ff */
[----:B-1----:R-:W-:Y:S01]  /*2210*/  SHF.L.U32 R0, R12, 0x1f, RZ ;  /* 0x0000001f0c007819 */ /* 0x002fe200000006ff */
[----:B------:R-:W-:Y:S02]  /*2220*/  USHF.L.U32 UR18, UR7, 0x6, URZ ;  /* 0x0000000607127899 */ /* 0x000fe400080006ff */
[----:B------:R-:W-:Y:S02]  /*2230*/  ULOP3.LUT UR17, UR17, 0xfefffff8, URZ, 0xc0, !UPT ;  /* 0xfefffff811117892 */ /* 0x000fe4000f8ec0ff */
[----:B------:R-:W-:-:S02]  /*2240*/  UIADD3.X UR15, UPT, UPT, URZ, UR27, URZ, UP1, !UPT ;  /* 0x0000001bff0f7290 */ /* 0x000fc40008ffe4ff */
[----:B------:R-:W-:Y:S01]  /*2250*/  UPRMT UR4, URZ, 0x5410, UR24 ;  /* 0x00005410ff047896 */ /* 0x000fe20008000018 */
[----:B------:R3:W4:Y:S01]  /*2260*/  SYNCS.PHASECHK.TRANS64.TRYWAIT P0, [UR5+0x50], R0 ;  /* 0x00005000ff0075a7 */ /* 0x0007220008001105 */
[----:B------:R-:W-:Y:S02]  /*2270*/  UIADD3 UR8, UPT, UPT, UR8, 0x2e400, URZ ;  /* 0x0002e40008087890 */ /* 0x000fe4000fffe0ff */
[----:B------:R-:W-:Y:S01]  /*2280*/  UIADD3.X UR23, UPT, UPT, URZ, UR27, URZ, UP0, !UPT ;  /* 0x0000001bff177290 */ /* 0x000fe200087fe4ff */
[----:B------:R-:W-:Y:S01]  /*2290*/  UMOV UR32, 0x0 ;  /* 0x0000000000207882 */ /* 0x000fe20000000000 */
[----:B------:R-:W-:Y:S01]  /*22a0*/  UMOV UR33, 0x10000000 ;  /* 0x1000000000217882 */ /* 0x000fe20000000000 */
[----:B------:R-:W-:Y:S01]  /*22b0*/  UMOV UR19, UR35 ;  /* 0x0000002300137c82 */ /* 0x000fe20008000000 */
[----:B------:R-:W-:Y:S01]  /*22c0*/  UMOV UR20, UR36 ;  /* 0x0000002400147c82 */ /* 0x000fe20008000000 */
[----:B------:R-:W-:Y:S01]  /*22d0*/  UMOV UR12, UR36 ;  /* 0x00000024000c7c82 */ /* 0x000fe20008000000 */
[----:B------:R-:W-:Y:S01]  /*22e0*/  UMOV UR9, UR17 ;  /* 0x0000001100097c82 */ /* 0x000fe20008000000 */
[----:B------:R-:W-:Y:S01]  /*22f0*/  UMOV UR10, UR18 ;  /* 0x00000012000a7c82 */ /* 0x000fe20008000000 */
[----:B------:R1:W-:Y:S01]  /*2300*/  UTMALDG.3D.MULTICAST.2CTA [UR16], [UR14], UR4, desc[UR32] ;  /* 0x000020100e0073b4 */ /* 0x0003e20008211804 */
[----:B------:R-:W-:-:S04]  /*2310*/  UIADD3 UR7, UPT, UPT, UR7, 0x1, URZ ;  /* 0x0000000107077890 */ /* 0x000fc8000fffe0ff */
[----:B------:R-:W-:Y:S01]  /*2320*/  UISETP.NE.AND UP0, UPT, UR7, UR25, UPT ;  /* 0x000000190700728c */ /* 0x000fe2000bf05270 */
[----:B------:R3:W-:Y:S01]  /*2330*/  UTMALDG.3D.2CTA [UR8], [UR22], desc[UR32] ;  /* 0x00002008160075b4 */ /* 0x0007e20008211000 */
[----:B-1----:R-:W-:-:S07]  /*2340*/  UMOV UR4, UR6 ;  /* 0x0000000600047c82 */ /* 0x002fce0008000000 */
[----:B---3--:R-:W-:Y:S05]  /*2350*/  BRA.U UP0, `(.L_x_39) ;  /* 0xfffffffd00487547 */ /* 0x008fea000b83ffff */
.L_x_33:
[C---:B------:R-:W-:Y:S01]  /*2360*/  LEA R3, R11.reuse, UR13, 0x3 ;  /* 0x0000000d0b037c11 */ /* 0x040fe2000f8e18ff */
[----:B------:R-:W-:Y:S01]  /*2370*/  NOP ;  /* 0x0000000000007918 */ /* 0x000fe20000000000 */
[----:B-1----:R-:W-:Y:S02]  /*2380*/  SHF.L.U32 R0, R10, 0x1f, RZ ;  /* 0x0000001f0a007819 */ /* 0x002fe400000006ff */
[----:B------:R-:W-:Y:S02]  /*2390*/  LEA R5, R11, UR13, 0x4 ;  /* 0x0000000d0b057c11 */ /* 0x000fe4000f8e20ff */
[----:B--2-4-:R-:W1:Y:S02]  /*23a0*/  SYNCS.PHASECHK.TRANS64.TRYWAIT P0, [R3+URZ+0xe0], R0 ;  /* 0x0000e000030075a7 */ /* 0x014e6400080011ff */
[----:B-1----:R-:W-:Y:S05]  /*23b0*/  @!P0 BRA `(.L_x_40) ;  /* 0x0000006400388947 */ /* 0x002fea0003800000 */
.L_x_143:
[----:B------:R-:W2:Y:S01]  /*23c0*/  LDS.128 R4, [R5+0x170] ;  /* 0x0001700005047984 */ /* 0x000ea20000000c00 */
[----:B------:R-:W-:Y:S01]  /*23d0*/  UISETP.GE.AND UP0, UPT, UR40, 0x1, UPT ;  /* 0x000000012800788c */ /* 0x000fe2000bf06270 */
[----:B------:R-:W-:Y:S01]  /*23e0*/  @!PT LDS RZ, [RZ] ;  /* 0x00000000fffff984 */ /* 0x000fe20000000800 */
[----:B------:R-:W-:Y:S01]  /*23f0*/  @!PT LDS RZ, [RZ] ;  /* 0x00000000fffff984 */ /* 0x000fe20000000800 */
[----:B------:R-:W-:Y:S01]  /*2400*/  @!PT LDS RZ, [RZ] ;  /* 0x00000000fffff984 */ /* 0x000fe20000000800 */
[----:B------:R-:W-:Y:S01]  /*2410*/  @!PT LDS RZ, [RZ] ;  /* 0x00000000fffff984 */ /* 0x000fe20000000800 */
[----:B------:R3:W-:Y:S06]  /*2420*/  MEMBAR.ALL.CTA ;  /* 0x0000000000007992 */ /* 0x0007ec0000008000 */
[----:B---3--:R-:W3:Y:S01]  /*2430*/  FENCE.VIEW.ASYNC.S ;  /* 0x00000000000073c6 */ /* 0x008ee20000000000 */
[----:B--2---:R-:W-:-:S13]  /*2440*/  LOP3.LUT P0, RZ, R6, 0x1, RZ, 0xc0, !PT ;  /* 0x0000000106ff7812 */ /* 0x004fda000780c0ff */
[----:B---3--:R-:W-:Y:S01]  /*2450*/  VOTEU.ANY UP1, P0 ;  /* 0x0000000000ff7886 */ /* 0x008fe20000020100 */
[----:B------:R-:W-:-:S13]  /*2460*/  PLOP3.LUT P0, PT, PT, PT, UP1, 0x80, 0x8 ;  /* 0x000000000008781c */ /* 0x000fda0003f0f018 */
[----:B-1----:R-:W-:Y:S02]  /*2470*/  @P0 LOP3.LUT R0, R5, 0xffff, RZ, 0xc0, !PT ;  /* 0x0000ffff05000812 */ /* 0x002fe400078ec0ff */
[----:B------:R-:W-:Y:S02]  /*2480*/  @P0 MOV R2, R4 ;  /* 0x0000000400020202 */ /* 0x000fe40000000f00 */
[----:B------:R-:W-:Y:S01]  /*2490*/  @P0 R2UR UR5, R0 ;  /* 0x00000000000502ca */ /* 0x000fe200000e0000 */
[----:B------:R-:W-:Y:S01]  /*24a0*/  VIADD R0, R3, 0xf0 ;  /* 0x000000f003007836 */ /* 0x000fe20000000000 */
[----:B------:R-:W-:Y:S02]  /*24b0*/  @P0 SHF.R.U32.HI R4, RZ, 0x10, R5 ;  /* 0x00000010ff040819 */ /* 0x000fe40000011605 */
[----:B------:R-:W-:Y:S02]  /*24c0*/  @P0 R2UR UR7, R2 ;  /* 0x00000000020702ca */ /* 0x000fe400000e0000 */
[----:B------:R-:W-:-:S02]  /*24d0*/  PRMT R0, RZ, 0x654, R0 ;  /* 0x00000654ff007816 */ /* 0x000fc40000000000 */
[----:B------:R-:W-:Y:S02]  /*24e0*/  @P0 R2UR UR4, R4 ;  /* 0x00000000040402ca */ /* 0x000fe400000e0000 */
[----:B------:R1:W-:Y:S03]  /*24f0*/  SYNCS.ARRIVE.TRANS64.RED.A1T0 RZ, [R0+URZ], RZ ;  /* 0x000000ff00ff79a7 */ /* 0x0003e600081004ff */
[----:B------:R-:W-:-:S04]  /*2500*/  @UP1 UMOV UR31, UR5 ;  /* 0x00000005001f1c82 */ /* 0x000fc80008000000 */
[----:B------:R-:W-:-:S04]  /*2510*/  @UP1 UMOV UR37, UR7 ;  /* 0x0000000700251c82 */ /* 0x000fc80008000000 */
[----:B------:R-:W-:Y:S01]  /*2520*/  @UP1 UMOV UR36, UR4 ;  /* 0x0000000400241c82 */ /* 0x000fe20008000000 */
[----:B------:R-:W-:Y:S05]  /*2530*/  BRA.U !UP0, `(.L_x_41) ;  /* 0x0000000108d47547 */ /* 0x000fea000b800000 */
[----:B------:R-:W2:Y:S01]  /*2540*/  LDCU.128 UR16, c[0x0][0xb10] ;  /* 0x00016200ff1077ac */ /* 0x000ea20008000c00 */
[----:B------:R-:W3:Y:S01]  /*2550*/  LDCU UR12, c[0x0][0xb20] ;  /* 0x00016400ff0c77ac */ /* 0x000ee20008000800 */
[----:B------:R-:W4:Y:S01]  /*2560*/  LDCU UR20, c[0x0][0xb0c] ;  /* 0x00016180ff1477ac */ /* 0x000f220008000800 */
[----:B------:R-:W1:Y:S01]  /*2570*/  LDCU.64 UR8, c[0x0][0xb28] ;  /* 0x00016500ff0877ac */ /* 0x000e620008000a00 */
[----:B------:R-:W-:Y:S02]  /*2580*/  UISETP.NE.AND UP3, UPT, UR40, 0x1, UPT ;  /* 0x000000012800788c */ /* 0x000fe4000bf65270 */
[----:B--2---:R-:W-:Y:S02]  /*2590*/  UIMAD.WIDE.U32 UR10, UR38, UR19, URZ ;  /* 0x00000013260a72a5 */ /* 0x004fe4000f8e00ff */
[----:B------:R-:W-:Y:S02]  /*25a0*/  UIMAD.WIDE.U32 UR4, UR39, UR16, URZ ;  /* 0x00000010270472a5 */ /* 0x000fe4000f8e00ff */
[----:B------:R-:W-:-:S02]  /*25b0*/  UISETP.NE.AND UP0, UPT, UR18, 0x1, UPT ;  /* 0x000000011200788c */ /* 0x000fc4000bf05270 */
[----:B------:R-:W-:Y:S01]  /*25c0*/  UIMAD.WIDE.U32 UR22, UR31, UR19, URZ ;  /* 0x000000131f1672a5 */ /* 0x000fe2000f8e00ff */
[----:B------:R-:W-:Y:S02]  /*25d0*/  UMOV UR10, UR11 ;  /* 0x0000000b000a7c82 */ /* 0x000fe40008000000 */
[----:B------:R-:W-:Y:S01]  /*25e0*/  UMOV UR4, UR5 ;  /* 0x0000000500047c82 */ /* 0x000fe20008000000 */
[----:B---3--:R-:W-:Y:S02]  /*25f0*/  USHF.R.U32.HI UR10, URZ, UR12, UR10 ;  /* 0x0000000cff0a7299 */ /* 0x008fe4000801160a */
[----:B----4-:R-:W-:Y:S02]  /*2600*/  UISETP.NE.AND UP2, UPT, UR20, 0x1, UPT ;  /* 0x000000011400788c */ /* 0x010fe4000bf45270 */
[----:B------:R-:W-:Y:S02]  /*2610*/  USHF.R.U32.HI UR4, URZ, UR17, UR4 ;  /* 0x00000011ff047299 */ /* 0x000fe40008011604 */
[----:B------:R-:W-:-:S02]  /*2620*/  USEL UR5, UR38, UR10, !UP0 ;  /* 0x0000000a26057287 */ /* 0x000fc4000c000000 */
[----:B------:R-:W-:Y:S02]  /*2630*/  USEL UR7, UR39, UR4, !UP2 ;  /* 0x0000000427077287 */ /* 0x000fe4000d000000 */
[----:B-1----:R-:W-:Y:S01]  /*2640*/  UIMAD.WIDE.U32 UR10, UR5, UR8, URZ ;  /* 0x00000008050a72a5 */ /* 0x002fe2000f8e00ff */
[----:B------:R-:W-:Y:S01]  /*2650*/  UMOV UR4, UR23 ;  /* 0x0000001700047c82 */ /* 0x000fe20008000000 */
[----:B------:R-:W-:Y:S02]  /*2660*/  UIMAD.WIDE.U32 UR14, UR37, UR16, URZ ;  /* 0x00000010250e72a5 */ /* 0x000fe4000f8e00ff */
[----:B------:R-:W-:-:S03]  /*2670*/  UIMAD.WIDE.U32 UR22, UR7, UR8, URZ ;  /* 0x00000008071672a5 */ /* 0x000fc6000f8e00ff */
[----:B------:R-:W-:Y:S01]  /*2680*/  UMOV UR10, UR11 ;  /* 0x0000000b000a7c82 */ /* 0x000fe20008000000 */
[----:B------:R-:W-:Y:S02]  /*2690*/  USHF.R.U32.HI UR4, URZ, UR12, UR4 ;  /* 0x0000000cff047299 */ /* 0x000fe40008011604 */
[----:B------:R-:W-:Y:S01]  /*26a0*/  @UP3 USHF.R.U32.HI UR5, URZ, UR9, UR10 ;  /* 0x00000009ff053299 */ /* 0x000fe2000801160a */
[----:B------:R-:W-:Y:S01]  /*26b0*/  UMOV UR14, UR15 ;  /* 0x0000000f000e7c82 */ /* 0x000fe20008000000 */
[----:B------:R-:W-:Y:S01]  /*26c0*/  UMOV UR22, UR23 ;  /* 0x0000001700167c82 */ /* 0x000fe20008000000 */
[----:B------:R-:W-:Y:S02]  /*26d0*/  USHF.R.U32.HI UR17, URZ, UR17, UR14 ;  /* 0x00000011ff117299 */ /* 0x000fe4000801160e */
[----:B------:R-:W-:Y:S02]  /*26e0*/  USEL UR4, UR31, UR4, !UP0 ;  /* 0x000000041f047287 */ /* 0x000fe4000c000000 */
[----:B------:R-:W-:-:S02]  /*26f0*/  @UP3 USHF.R.U32.HI UR7, URZ, UR9, UR22 ;  /* 0x00000009ff073299 */ /* 0x000fc40008011616 */
[----:B------:R-:W-:Y:S02]  /*2700*/  UIMAD UR10, UR40, UR5, URZ ;  /* 0x00000005280a72a4 */ /* 0x000fe4000f8e02ff */
[----:B------:R-:W-:Y:S02]  /*2710*/  USEL UR5, UR37, UR17, !UP2 ;  /* 0x0000001125057287 */ /* 0x000fe4000d000000 */
[----:B------:R-:W-:Y:S02]  /*2720*/  UIMAD UR12, UR40, UR7, URZ ;  /* 0x00000007280c72a4 */ /* 0x000fe4000f8e02ff */
[----:B------:R-:W-:Y:S02]  /*2730*/  UISETP.GE.AND UP0, UPT, UR4, UR10, UPT ;  /* 0x0000000a0400728c */ /* 0x000fe4000bf06270 */
[----:B------:R-:W-:Y:S02]  /*2740*/  UIMAD.WIDE.U32 UR10, UR4, UR8, URZ ;  /* 0x00000008040a72a5 */ /* 0x000fe4000f8e00ff */
[----:B------:R-:W-:-:S02]  /*2750*/  UISETP.GE.OR UP0, UPT, UR5, UR12, UP0 ;  /* 0x0000000c0500728c */ /* 0x000fc40008706670 */
[----:B------:R-:W-:Y:S02]  /*2760*/  UIMAD.WIDE.U32 UR14, UR5, UR8, URZ ;  /* 0x00000008050e72a5 */ /* 0x000fe4000f8e00ff */
[----:B------:R-:W-:Y:S01]  /*2770*/  UIADD3 UR12, UPT, UPT, -UR5, URZ, URZ ;  /* 0x000000ff050c7290 */ /* 0x000fe2000fffe1ff */
[----:B------:R-:W-:Y:S01]  /*2780*/  UMOV UR10, UR11 ;  /* 0x0000000b000a7c82 */ /* 0x000fe20008000000 */
[----:B------:R-:W-:Y:S02]  /*2790*/  UIADD3 UR11, UPT, UPT, -UR4, URZ, URZ ;  /* 0x000000ff040b7290 */ /* 0x000fe4000fffe1ff */
[----:B------:R-:W-:-:S03]  /*27a0*/  USHF.R.U32.HI UR10, URZ, UR9, UR10 ;  /* 0x00000009ff0a7299 */ /* 0x000fc6000801160a */
[----:B------:R-:W-:Y:S01]  /*27b0*/  @!UP0 UMOV UR8, UR15 ;  /* 0x0000000f00088c82 */ /* 0x000fe20008000000 */
[----:B------:R-:W-:Y:S02]  /*27c0*/  UIMAD UR11, UR18, UR11, UR31 ;  /* 0x0000000b120b72a4 */ /* 0x000fe4000f8e021f */
[----:B------:R-:W-:Y:S02]  /*27d0*/  USEL UR10, UR4, UR10, !UP3 ;  /* 0x0000000a040a7287 */ /* 0x000fe4000d800000 */
[----:B------:R-:W-:Y:S02]  /*27e0*/  @!UP0 USHF.R.U32.HI UR8, URZ, UR9, UR8 ;  /* 0x00000009ff088299 */ /* 0x000fe40008011608 */
[----:B------:R-:W-:Y:S02]  /*27f0*/  UIADD3 UR9, UPT, UPT, -UR10, URZ, URZ ;  /* 0x000000ff0a097290 */ /* 0x000fe4000fffe1ff */
[----:B------:R-:W-:Y:S02]  /*2800*/  @!UP0 USEL UR8, UR5, UR8, !UP3 ;  /* 0x0000000805088287 */ /* 0x000fe4000d800000 */
[----:B------:R-:W-:-:S02]  /*2810*/  UIMAD UR9, UR40, UR9, UR4 ;  /* 0x00000009280972a4 */ /* 0x000fc4000f8e0204 */
[----:B------:R-:W-:Y:S02]  /*2820*/  @!UP0 UIADD3 UR10, UPT, UPT, UR10, -UR8, URZ ;  /* 0x800000080a0a8290 */ /* 0x000fe4000fffe0ff */
[----:B------:R-:W-:Y:S02]  /*2830*/  @!UP0 UIMAD UR8, UR9, UR7, UR8 ;  /* 0x00000007090882a4 */ /* 0x000fe4000f8e0208 */
[----:B------:R-:W-:Y:S02]  /*2840*/  @!UP0 UIMAD UR4, UR40, UR10, UR5 ;  /* 0x0000000a280482a4 */ /* 0x000fe4000f8e0205 */
[----:B------:R-:W-:Y:S02]  /*2850*/  UIMAD UR7, UR20, UR12, UR37 ;  /* 0x0000000c140772a4 */ /* 0x000fe4000f8e0225 */
[----:B------:R-:W-:Y:S01]  /*2860*/  UIMAD UR31, UR4, UR18, UR11 ;  /* 0x00000012041f72a4 */ /* 0x000fe2000f8e020b */
[----:B------:R-:W-:Y:S02]  /*2870*/  @!UP0 UMOV UR5, UR8 ;  /* 0x0000000800058c82 */ /* 0x000fe40008000000 */
[----:B------:R-:W-:-:S12]  /*2880*/  UIMAD UR37, UR5, UR20, UR7 ;  /* 0x00000014052572a4 */ /* 0x000fd8000f8e0207 */
.L_x_41:
[----:B------:R-:W2:Y:S02]  /*2890*/  LDCU UR4, c[0x0][0xb30] ;  /* 0x00016600ff0477ac */ /* 0x000ea40008000800 */
[----:B--2---:R-:W-:-:S09]  /*28a0*/  UISETP.NE.AND UP0, UPT, UR4, 0x1, UPT ;  /* 0x000000010400788c */ /* 0x004fd2000bf05270 */
[----:B------:R-:W-:Y:S05]  /*28b0*/  BRA.U UP0, `(.L_x_42) ;  /* 0x0000000100447547 */ /* 0x000fea000b800000 */
[----:B------:R-:W2:Y:S01]  /*28c0*/  LDCU.128 UR16, c[0x0][0xb10] ;  /* 0x00016200ff1077ac */ /* 0x000ea20008000c00 */
[----:B------:R-:W3:Y:S01]  /*28d0*/  LDCU UR10, c[0x0][0xb0c] ;  /* 0x00016180ff0a77ac */ /* 0x000ee20008000800 */
[----:B------:R-:W4:Y:S01]  /*28e0*/  LDCU UR7, c[0x0][0xb20] ;  /* 0x00016400ff0777ac */ /* 0x000f220008000800 */
[----:B--2---:R-:W-:Y:S02]  /*28f0*/  UIMAD.WIDE.U32 UR8, UR37, UR16, URZ ;  /* 0x00000010250872a5 */ /* 0x004fe4000f8e00ff */
[----:B------:R-:W-:Y:S02]  /*2900*/  UIMAD.WIDE.U32 UR4, UR31, UR19, URZ ;  /* 0x000000131f0472a5 */ /* 0x000fe4000f8e00ff */
[----:B---3--:R-:W-:Y:S02]  /*2910*/  UISETP.NE.AND UP2, UPT, UR10, 0x1, UPT ;  /* 0x000000010a00788c */ /* 0x008fe4000bf45270 */
[----:B------:R-:W-:Y:S01]  /*2920*/  UISETP.NE.AND UP0, UPT, UR18, 0x1, UPT ;  /* 0x000000011200788c */ /* 0x000fe2000bf05270 */
[----:B------:R-:W-:-:S02]  /*2930*/  UMOV UR8, UR9 ;  /* 0x0000000900087c82 */ /* 0x000fc40008000000 */
[----:B------:R-:W-:Y:S01]  /*2940*/  UMOV UR4, UR5 ;  /* 0x0000000500047c82 */ /* 0x000fe20008000000 */
[----:B------:R-:W-:Y:S02]  /*2950*/  USHF.R.U32.HI UR17, URZ, UR17, UR8 ;  /* 0x00000011ff117299 */ /* 0x000fe40008011608 */
[----:B----4-:R-:W-:Y:S02]  /*2960*/  USHF.R.U32.HI UR4, URZ, UR7, UR4 ;  /* 0x00000007ff047299 */ /* 0x010fe40008011604 */
[----:B------:R-:W-:Y:S02]  /*2970*/  USEL UR5, UR37, UR17, !UP2 ;  /* 0x0000001125057287 */ /* 0x000fe4000d000000 */
[----:B------:R-:W-:-:S04]  /*2980*/  USEL UR4, UR31, UR4, !UP0 ;  /* 0x000000041f047287 */ /* 0x000fc8000c000000 */
[----:B------:R-:W-:Y:S02]  /*2990*/  UIADD3 UR7, UPT, UPT, UR5, -UR4, URZ ;  /* 0x8000000405077290 */ /* 0x000fe4000fffe0ff */
[----:B------:R-:W-:Y:S02]  /*29a0*/  UIADD3 UR4, UPT, UPT, -UR5, UR4, URZ ;  /* 0x0000000405047290 */ /* 0x000fe4000fffe1ff */
[----:B------:R-:W-:Y:S02]  /*29b0*/  UIMAD UR31, UR7, UR18, UR31 ;  /* 0x00000012071f72a4 */ /* 0x000fe4000f8e021f */
[----:B------:R-:W-:-:S12]  /*29c0*/  UIMAD UR37, UR4, UR10, UR37 ;  /* 0x0000000a042572a4 */ /* 0x000fd8000f8e0225 */
.L_x_42:
[----:B------:R-:W-:Y:S01]  /*29d0*/  VIADD R11, R11, 0x1 ;  /* 0x000000010b0b7836 */ /* 0x000fe20000000000 */
[----:B------:R-:W-:Y:S02]  /*29e0*/  R2UR UR5, R87 ;  /* 0x00000000570572ca */ /* 0x000fe400000e0000 */
[----:B------:R-:W-:Y:S02]  /*29f0*/  R2UR UR4, R86 ;  /* 0x00000000560472ca */ /* 0x000fe400000e0000 */
[C---:B------:R-:W-:Y:S02]  /*2a00*/  ISETP.NE.AND P0, PT, R11.reuse, 0x2, PT ;  /* 0x000000020b00780c */ /* 0x040fe40003f05270 */
[----:B------:R-:W-:Y:S02]  /*2a10*/  PLOP3.LUT P1, PT, PT, PT, PT, 0x80, 0x8 ;  /* 0x000000000008781c */ /* 0x000fe40003f2f070 */
[----:B------:R-:W-:Y:S02]  /*2a20*/  SEL R3, RZ, 0x1, P0 ;  /* 0x00000001ff037807 */ /* 0x000fe40000000000 */
[----:B------:R-:W-:-:S02]  /*2a30*/  SEL R11, R11, RZ, P0 ;  /* 0x000000ff0b0b7207 */ /* 0x000fc40000000000 */
[----:B------:R-:W-:Y:S01]  /*2a40*/  LOP3.LUT R10, R10, R3, RZ, 0x3c, !PT ;  /* 0x000000030a0a7212 */ /* 0x000fe200078e3cff */
[----:B------:R-:W-:Y:S02]  /*2a50*/  UIADD3 UR25, UPT, UPT, UR37, UR5, URZ ;  /* 0x0000000525197290 */ /* 0x000fe4000fffe0ff */
[----:B------:R-:W-:Y:S01]  /*2a60*/  UIADD3 UR32, UPT, UPT, UR31, UR4, URZ ;  /* 0x000000041f207290 */ /* 0x000fe2000fffe0ff */
[----:B------:R-:W-:Y:S11]  /*2a70*/  BRA.U UP1, `(.L_x_43) ;  /* 0xfffffff101387547 */ /* 0x000ff6000b83ffff */
[----:B------:R-:W-:Y:S01]  /*2a80*/  UIADD3 UR13, UPT, UPT, UR13, 0x50, URZ ;  /* 0x000000500d0d7890 */ /* 0x000fe2000fffe0ff */
[----:B------:R-:W-:-:S03]  /*2a90*/  SHF.L.U32 R3, R12, 0x1f, RZ ;  /* 0x0000001f0c037819 */ /* 0x000fc600000006ff */
[----:B------:R-:W-:-:S09]  /*2aa0*/  ULEA UR4, UR6, UR13, 0x3 ;  /* 0x0000000d06047291 */ /* 0x000fd2000f8e18ff */
[----:B------:R-:W2:Y:S02]  /*2ab0*/  SYNCS.PHASECHK.TRANS64.TRYWAIT P0, [UR4], R3 ;  /* 0x00000003ff0075a7 */ /* 0x000ea40008001104 */
[----:B--2---:R-:W-:Y:S05]  /*2ac0*/  @!P0 BRA `(.L_x_44) ;  /* 0x0000005c00888947 */ /* 0x004fea0003800000 */
.L_x_145:
[----:B------:R-:W-:-:S04]  /*2ad0*/  UIADD3 UR4, UPT, UPT, UR6, 0x1, URZ ;  /* 0x0000000106047890 */ /* 0x000fc8000fffe0ff */
[----:B------:R-:W-:-:S04]  /*2ae0*/  UISETP.NE.AND UP0, UPT, UR4, 0xa, UPT ;  /* 0x0000000a0400788c */ /* 0x000fc8000bf05270 */
[----:B------:R-:W-:Y:S02]  /*2af0*/  USEL UR6, URZ, 0x1, UP0 ;  /* 0x00000001ff067887 */ /* 0x000fe40008000000 */
[----:B------:R-:W-:-:S04]  /*2b00*/  USEL UR4, UR4, URZ, UP0 ;  /* 0x000000ff04047287 */ /* 0x000fc80008000000 */
[----:B------:R-:W-:Y:S01]  /*2b10*/  ULEA UR5, UR4, UR13, 0x3 ;  /* 0x0000000d04057291 */ /* 0x000fe2000f8e18ff */
[----:B------:R-:W-:-:S04]  /*2b20*/  LOP3.LUT R2, R12, UR6, RZ, 0x3c, !PT ;  /* 0x000000060c027c12 */ /* 0x000fc8000f8e3cff */
[----:B-1----:R-:W-:-:S04]  /*2b30*/  SHF.L.U32 R3, R2, 0x1f, RZ ;  /* 0x0000001f02037819 */ /* 0x002fc800000006ff */
[----:B------:R-:W1:Y:S02]  /*2b40*/  SYNCS.PHASECHK.TRANS64.TRYWAIT P0, [UR5], R3 ;  /* 0x00000003ff0075a7 */ /* 0x000e640008001105 */
[----:B-1----:R-:W-:Y:S05]  /*2b50*/  @!P0 BRA `(.L_x_45) ;  /* 0x0000005c007c8947 */ /* 0x002fea0003800000 */
.L_x_147:
        /* <DEDUP_REMOVED lines=9> */
.L_x_149:
        /* <DEDUP_REMOVED lines=9> */
.L_x_151:
        /* <DEDUP_REMOVED lines=9> */
.L_x_153:
        /* <DEDUP_REMOVED lines=9> */
.L_x_155:
        /* <DEDUP_REMOVED lines=9> */
.L_x_157:
        /* <DEDUP_REMOVED lines=9> */
.L_x_159:
        /* <DEDUP_REMOVED lines=9> */
.L_x_161:
[----:B------:R-:W-:-:S04]  /*2f50*/  UIADD3 UR4, UPT, UPT, UR4, 0x1, URZ ;  /* 0x0000000104047890 */ /* 0x000fc8000fffe0ff */
[----:B------:R-:W-:-:S04]  /*2f60*/  UISETP.NE.AND UP0, UPT, UR4, 0xa, UPT ;  /* 0x0000000a0400788c */ /* 0x000fc8000bf05270 */
[----:B------:R-:W-:Y:S02]  /*2f70*/  USEL UR5, URZ, 0x1, UP0 ;  /* 0x00000001ff057887 */ /* 0x000fe40008000000 */
[----:B------:R-:W-:-:S04]  /*2f80*/  USEL UR4, UR4, URZ, UP0 ;  /* 0x000000ff04047287 */ /* 0x000fc80008000000 */
[----:B------:R-:W-:Y:S01]  /*2f90*/  ULEA UR4, UR4, UR13, 0x3 ;  /* 0x0000000d04047291 */ /* 0x000fe2000f8e18ff */
[----:B-1----:R-:W-:-:S04]  /*2fa0*/  LOP3.LUT R3, R2, UR5, RZ, 0x3c, !PT ;  /* 0x0000000502037c12 */ /* 0x002fc8000f8e3cff */
[----:B------:R-:W-:Y:S01]  /*2fb0*/  SHF.L.U32 R3, R3, 0x1f, RZ ;  /* 0x0000001f03037819 */ /* 0x000fe200000006ff */
[----:B------:R-:W-:-:S07]  /*2fc0*/  IMAD.U32 R0, RZ, RZ, UR4 ;  /* 0x00000004ff007e24 */ /* 0x000fce000f8e00ff */
.L_x_53:
[----:B-1----:R1:W2:Y:S02]  /*2fd0*/  SYNCS.PHASECHK.TRANS64.TRYWAIT P0, [R0+URZ], R3 ;  /* 0x00000003000075a7 */ /* 0x0022a400080011ff */
[----:B--2---:R-:W-:Y:S05]  /*2fe0*/  @!P0 NANOSLEEP.SYNCS 0x989680 ;  /* 0x009896800000895d */ /* 0x004fea0003900000 */
[----:B------:R-:W2:Y:S02]  /*2ff0*/  @!P0 SYNCS.PHASECHK.TRANS64 P0, [R0+URZ], R3 ;  /* 0x00000003000085a7 */ /* 0x000ea400080010ff */
[----:B--2---:R-:W-:Y:S05]  /*3000*/  @P0 EXIT ;  /* 0x000000000000094d */ /* 0x004fea0003800000 */
[----:B------:R-:W-:Y:S05]  /*3010*/  BRA `(.L_x_53) ;  /* 0xfffffffc00ec7947 */ /* 0x000fea000383ffff */
.L_x_23:
[----:B------:R-:W1:Y:S02]  /*3020*/  S2UR UR4, SR_CgaCtaId ;  /* 0x00000000000479c3 */ /* 0x000e640000008800 */
[----:B-1----:R-:W-:-:S04]  /*3030*/  UISETP.NE.AND UP0, UPT, UR4, URZ, UPT ;  /* 0x000000ff0400728c */ /* 0x002fc8000bf05270 */
[----:B------:R-:W-:-:S09]  /*3040*/  UISETP.NE.OR UP0, UPT, UR13, 0x1, UP0 ;  /* 0x000000010d00788c */ /* 0x000fd20008705670 */
[----:B------:R-:W-:Y:S05]  /*3050*/  BRA.U UP0, `(.L_x_54) ;  /* 0x00000005004c7547 */ /* 0x000fea000b800000 */
[----:B------:R-:W1:Y:S01]  /*3060*/  S2UR UR5, SR_CgaCtaId ;  /* 0x00000000000579c3 */ /* 0x000e620000008800 */
[----:B------:R-:W-:Y:S01]  /*3070*/  UMOV UR4, 0x400 ;  /* 0x0000040000047882 */ /* 0x000fe20000000000 */
[----:B------:R-:W-:Y:S01]  /*3080*/  ISETP.GE.U32.AND P2, PT, R3, 0x4, PT ;  /* 0x000000040300780c */ /* 0x000fe20003f46070 */
[----:B------:R-:W-:Y:S01]  /*3090*/  IMAD.MOV.U32 R12, RZ, RZ, 0x1 ;  /* 0x00000001ff0c7424 */ /* 0x000fe200078e00ff */
[----:B------:R-:W-:Y:S02]  /*30a0*/  CS2R R10, SRZ ;  /* 0x00000000000a7805 */ /* 0x000fe4000001ff00 */
[----:B------:R-:W-:Y:S01]  /*30b0*/  CS2R R8, SRZ ;  /* 0x0000000000087805 */ /* 0x000fe2000001ff00 */
[----:B-1----:R-:W-:-:S03]  /*30c0*/  ULEA UR6, UR5, UR4, 0x18 ;  /* 0x0000000405067291 */ /* 0x002fc6000f8ec0ff */
[----:B------:R-:W-:-:S09]  /*30d0*/  UMOV UR5, URZ ;  /* 0x000000ff00057c82 */ /* 0x000fd20008000000 */
.L_x_58:
[----:B------:R-:W-:Y:S02]  /*30e0*/  LEA R0, R8, UR6, 0x3 ;  /* 0x0000000608007c11 */ /* 0x000fe4000f8e18ff */
[----:B------:R-:W-:-:S03]  /*30f0*/  SHF.L.U32 R5, R9, 0x1f, RZ ;  /* 0x0000001f09057819 */ /* 0x000fc600000006ff */
[----:B------:R-:W-:Y:S01]  /*3100*/  VIADD R4, R0, 0x150 ;  /* 0x0000015000047836 */ /* 0x000fe20000000000 */
[----:B------:R-:W1:Y:S02]  /*3110*/  SYNCS.PHASECHK.TRANS64.TRYWAIT P0, [R0+URZ+0x140], R5 ;  /* 0x00014005000075a7 */ /* 0x000e6400080011ff */
[----:B-1----:R-:W-:Y:S05]  /*3120*/  @!P0 BRA `(.L_x_55) ;  /* 0x0000005800c88947 */ /* 0x002fea0003800000 */
.L_x_162:
[----:B------:R-:W-:Y:S01]  /*3130*/  ULEA UR4, UR5, UR6, 0x3 ;  /* 0x0000000605047291 */ /* 0x000fe2000f8e18ff */
[----:B------:R-:W-:Y:S01]  /*3140*/  PRMT R4, RZ, 0x654, R4 ;  /* 0x00000654ff047816 */ /* 0x000fe20000000004 */
[----:B-1----:R-:W-:Y:S01]  /*3150*/  @!P2 IMAD.MOV.U32 R5, RZ, RZ, 0x10 ;  /* 0x00000010ff05a424 */ /* 0x002fe200078e00ff */
[----:B------:R-:W-:Y:S01]  /*3160*/  SHF.L.U32 R7, R12, 0x1f, RZ ;  /* 0x0000001f0c077819 */ /* 0x000fe200000006ff */
[----:B------:R-:W-:Y:S01]  /*3170*/  UIADD3 UR7, UPT, UPT, UR4, 0xe0, URZ ;  /* 0x000000e004077890 */ /* 0x000fe2000fffe0ff */
[----:B------:R1:W-:Y:S05]  /*3180*/  SYNCS.ARRIVE.TRANS64.RED.A1T0 RZ, [R4+URZ], RZ ;  /* 0x000000ff04ff79a7 */ /* 0x0003ea00081004ff */
[----:B------:R-:W-:Y:S01]  /*3190*/  IMAD.U32 R0, RZ, RZ, UR7 ;  /* 0x00000007ff007e24 */ /* 0x000fe2000f8e00ff */
[----:B------:R-:W2:Y:S04]  /*31a0*/  SYNCS.PHASECHK.TRANS64.TRYWAIT P0, [UR4+0xf0], R7 ;  /* 0x0000f007ff0075a7 */ /* 0x000ea80008001104 */
[----:B------:R-:W-:Y:S01]  /*31b0*/  PRMT R13, R3, 0x654, R0 ;  /* 0x00000654030d7816 */ /* 0x000fe20000000000 */
[----:B-12---:R-:W-:Y:S06]  /*31c0*/  @!P0 BRA `(.L_x_56) ;  /* 0x0000005800b48947 */ /* 0x006fec0003800000 */
.L_x_164:
[----:B------:R-:W-:Y:S01]  /*31d0*/  ULEA UR8, UR5, UR6, 0x4 ;  /* 0x0000000605087291 */ /* 0x000fe2000f8e20ff */
[----:B------:R-:W-:Y:S01]  /*31e0*/  SEL R2, R13, R2, !P2 ;  /* 0x000000020d027207 */ /* 0x000fe20005000000 */
[----:B------:R-:W-:Y:S01]  /*31f0*/  UIADD3 UR9, UPT, UPT, UR4, 0xe0, URZ ;  /* 0x000000e004097890 */ /* 0x000fe2000fffe0ff */
[----:B-1----:R-:W-:Y:S01]  /*3200*/  LEA R0, R11, UR6, 0x3 ;  /* 0x000000060b007c11 */ /* 0x002fe2000f8e18ff */
[----:B------:R-:W-:Y:S01]  /*3210*/  UIADD3 UR8, UPT, UPT, UR8, 0x170, URZ ;  /* 0x0000017008087890 */ /* 0x000fe2000fffe0ff */
[----:B------:R1:W-:Y:S01]  /*3220*/  @!P2 SYNCS.ARRIVE.TRANS64.RED RZ, [R2+URZ], R5 ;  /* 0x0000000502ffa9a7 */ /* 0x0003e200080004ff */
[----:B------:R-:W-:Y:S01]  /*3230*/  UIADD3 UR4, UPT, UPT, UR5, 0x1, URZ ;  /* 0x0000000105047890 */ /* 0x000fe2000fffe0ff */
[----:B------:R-:W-:-:S03]  /*3240*/  VIADD R8, R8, 0x1 ;  /* 0x0000000108087836 */ /* 0x000fc60000000000 */
[----:B------:R-:W-:Y:S02]  /*3250*/  UISETP.NE.AND UP0, UPT, UR4, 0x2, UPT ;  /* 0x000000020400788c */ /* 0x000fe4000bf05270 */
[----:B------:R-:W-:Y:S01]  /*3260*/  ISETP.NE.AND P0, PT, R8, 0x2, PT ;  /* 0x000000020800780c */ /* 0x000fe20003f05270 */
[----:B------:R-:W-:Y:S06]  /*3270*/  UGETNEXTWORKID.BROADCAST [UR8], [UR9] ;  /* 0x00000000080073ca */ /* 0x000fec0008000100 */
[----:B------:R-:W-:Y:S02]  /*3280*/  USEL UR7, URZ, 0x1, UP0 ;  /* 0x00000001ff077887 */ /* 0x000fe40008000000 */
[----:B------:R-:W-:-:S04]  /*3290*/  USEL UR5, UR4, URZ, UP0 ;  /* 0x000000ff04057287 */ /* 0x000fc80008000000 */
[----:B------:R-:W-:Y:S02]  /*32a0*/  LOP3.LUT R12, R12, UR7, RZ, 0x3c, !PT ;  /* 0x000000070c0c7c12 */ /* 0x000fe4000f8e3cff */
[----:B-1----:R-:W-:-:S04]  /*32b0*/  SHF.L.U32 R5, R10, 0x1f, RZ ;  /* 0x0000001f0a057819 */ /* 0x002fc800000006ff */
[----:B------:R-:W1:Y:S02]  /*32c0*/  SYNCS.PHASECHK.TRANS64.TRYWAIT P1, [R0+URZ+0xe0], R5 ;  /* 0x0000e005000075a7 */ /* 0x000e6400080211ff */
[----:B-1----:R-:W-:Y:S05]  /*32d0*/  @!P1 BRA `(.L_x_57) ;  /* 0x0000005800889947 */ /* 0x002fea0003800000 */
.L_x_165:
[C---:B------:R-:W-:Y:S01]  /*32e0*/  LEA R4, R11.reuse, UR6, 0x4 ;  /* 0x000000060b047c11 */ /* 0x040fe2000f8e20ff */
[----:B-1----:R-:W-:Y:S01]  /*32f0*/  VIADD R0, R0, 0xf0 ;  /* 0x000000f000007836 */ /* 0x002fe20000000000 */
[----:B------:R-:W-:Y:S01]  /*3300*/  SEL R8, R8, RZ, P0 ;  /* 0x000000ff08087207 */ /* 0x000fe20000000000 */
[----:B------:R-:W-:-:S03]  /*3310*/  VIADD R11, R11, 0x1 ;  /* 0x000000010b0b7836 */ /* 0x000fc60000000000 */
[----:B------:R-:W1:Y:S01]  /*3320*/  LDS.128 R4, [R4+0x170] ;  /* 0x0001700004047984 */ /* 0x000e620000000c00 */
[----:B------:R-:W-:Y:S02]  /*3330*/  PRMT R0, RZ, 0x654, R0 ;  /* 0x00000654ff007816 */ /* 0x000fe40000000000 */
[C---:B------:R-:W-:Y:S01]  /*3340*/  ISETP.NE.AND P1, PT, R11.reuse, 0x2, PT ;  /* 0x000000020b00780c */ /* 0x040fe20003f25270 */
[----:B------:R-:W-:Y:S01]  /*3350*/  @!PT LDS RZ, [RZ] ;  /* 0x00000000fffff984 */ /* 0x000fe20000000800 */
[----:B------:R-:W-:Y:S01]  /*3360*/  @!PT LDS RZ, [RZ] ;  /* 0x00000000fffff984 */ /* 0x000fe20000000800 */
[----:B------:R-:W-:Y:S01]  /*3370*/  @!PT LDS RZ, [RZ] ;  /* 0x00000000fffff984 */ /* 0x000fe20000000800 */
[----:B------:R-:W-:Y:S01]  /*3380*/  @!PT LDS RZ, [RZ] ;  /* 0x00000000fffff984 */ /* 0x000fe20000000800 */
[----:B------:R2:W-:Y:S06]  /*3390*/  MEMBAR.ALL.CTA ;  /* 0x0000000000007992 */ /* 0x0005ec0000008000 */
[----:B--2---:R-:W2:Y:S01]  /*33a0*/  FENCE.VIEW.ASYNC.S ;  /* 0x00000000000073c6 */ /* 0x004ea20000000000 */
[----:B------:R-:W-:Y:S01]  /*33b0*/  SEL R11, R11, RZ, P1 ;  /* 0x000000ff0b0b7207 */ /* 0x000fe20000800000 */
[----:B--2---:R2:W-:Y:S01]  /*33c0*/  SYNCS.ARRIVE.TRANS64.RED.A1T0 RZ, [R0+URZ], RZ ;  /* 0x000000ff00ff79a7 */ /* 0x0045e200081004ff */
[----:B-1----:R-:W-:-:S02]  /*33d0*/  LOP3.LUT P3, RZ, R6, 0x1, RZ, 0xc0, !PT ;  /* 0x0000000106ff7812 */ /* 0x002fc4000786c0ff */
[----:B------:R-:W-:-:S04]  /*33e0*/  SEL R5, RZ, 0x1, P1 ;  /* 0x00000001ff057807 */ /* 0x000fc80000800000 */
[----:B------:R-:W-:Y:S02]  /*33f0*/  LOP3.LUT R10, R10, R5, RZ, 0x3c, !PT ;  /* 0x000000050a0a7212 */ /* 0x000fe400078e3cff */
[----:B--2---:R-:W-:-:S04]  /*3400*/  SEL R0, RZ, 0x1, P0 ;  /* 0x00000001ff007807 */ /* 0x004fc80000000000 */
[----:B------:R-:W-:Y:S01]  /*3410*/  LOP3.LUT R9, R9, R0, RZ, 0x3c, !PT ;  /* 0x0000000009097212 */ /* 0x000fe200078e3cff */
[----:B------:R-:W-:Y:S06]  /*3420*/  @P3 BRA `(.L_x_58) ;  /* 0xfffffffc002c3947 */ /* 0x000fec000383ffff */
[----:B------:R-:W-:Y:S01]  /*3430*/  ULEA UR4, UR5, UR6, 0x3 ;  /* 0x0000000605047291 */ /* 0x000fe2000f8e18ff */
[----:B------:R-:W-:-:S08]  /*3440*/  SHF.L.U32 R3, R12, 0x1f, RZ ;  /* 0x0000001f0c037819 */ /* 0x000fd000000006ff */
[----:B------:R-:W1:Y:S02]  /*3450*/  SYNCS.PHASECHK.TRANS64 P0, [UR4+0xf0], R3 ;  /* 0x0000f003ff0075a7 */ /* 0x000e640008001004 */
[----:B-1----:R-:W-:Y:S05]  /*3460*/  @P0 BRA `(.L_x_59) ;  /* 0x0000000000080947 */ /* 0x002fea0003800000 */
[----:B------:R-:W1:Y:S02]  /*3470*/  SYNCS.PHASECHK.TRANS64.TRYWAIT P0, [UR4+0xf0], R3 ;  /* 0x0000f003ff0075a7 */ /* 0x000e640008001104 */
[----:B-1----:R-:W-:Y:S05]  /*3480*/  @!P0 BRA `(.L_x_60) ;  /* 0x0000005800308947 */ /* 0x002fea0003800000 */
.L_x_59:
[----:B------:R-:W-:-:S04]  /*3490*/  UIADD3 UR7, UPT, UPT, UR5, 0x1, URZ ;  /* 0x0000000105077890 */ /* 0x000fc8000fffe0ff */
[----:B------:R-:W-:-:S04]  /*34a0*/  UISETP.NE.AND UP0, UPT, UR7, 0x2, UPT ;  /* 0x000000020700788c */ /* 0x000fc8000bf05270 */
[----:B------:R-:W-:Y:S02]  /*34b0*/  USEL UR8, URZ, 0x1, UP0 ;  /* 0x00000001ff087887 */ /* 0x000fe40008000000 */
[----:B------:R-:W-:-:S04]  /*34c0*/  USEL UR7, UR7, URZ, UP0 ;  /* 0x000000ff07077287 */ /* 0x000fc80008000000 */
[----:B------:R-:W-:Y:S01]  /*34d0*/  ULEA UR7, UR7, UR6, 0x3 ;  /* 0x0000000607077291 */ /* 0x000fe2000f8e18ff */
[----:B-1----:R-:W-:-:S04]  /*34e0*/  LOP3.LUT R3, R12, UR8, RZ, 0x3c, !PT ;  /* 0x000000080c037c12 */ /* 0x002fc8000f8e3cff */
[----:B------:R-:W-:-:S04]  /*34f0*/  SHF.L.U32 R0, R3, 0x1f, RZ ;  /* 0x0000001f03007819 */ /* 0x000fc800000006ff */
[----:B------:R-:W1:Y:S02]  /*3500*/  SYNCS.PHASECHK.TRANS64 P0, [UR7+0xf0], R0 ;  /* 0x0000f000ff0075a7 */ /* 0x000e640008001007 */
[----:B-1----:R-:W-:Y:S05]  /*3510*/  @P0 EXIT ;  /* 0x000000000000094d */ /* 0x002fea0003800000 */
[----:B------:R-:W-:Y:S02]  /*3520*/  SHF.L.U32 R3, R3, 0x1f, RZ ;  /* 0x0000001f03037819 */ /* 0x000fe400000006ff */
[----:B------:R-:W-:-:S07]  /*3530*/  MOV R0, UR7 ;  /* 0x0000000700007c02 */ /* 0x000fce0008000f00 */
.L_x_61:
[----:B-1----:R1:W2:Y:S02]  /*3540*/  SYNCS.PHASECHK.TRANS64.TRYWAIT P0, [R0+URZ+0xf0], R3 ;  /* 0x0000f003000075a7 */ /* 0x0022a400080011ff */
[----:B--2---:R-:W-:Y:S05]  /*3550*/  @!P0 NANOSLEEP.SYNCS 0x989680 ;  /* 0x009896800000895d */ /* 0x004fea0003900000 */
[----:B------:R-:W2:Y:S02]  /*3560*/  @!P0 SYNCS.PHASECHK.TRANS64 P0, [R0+URZ+0xf0], R3 ;  /* 0x0000f003000085a7 */ /* 0x000ea400080010ff */
[----:B--2---:R-:W-:Y:S05]  /*3570*/  @P0 EXIT ;  /* 0x000000000000094d */ /* 0x004fea0003800000 */
[----:B------:R-:W-:Y:S05]  /*3580*/  BRA `(.L_x_61) ;  /* 0xfffffffc00ec7947 */ /* 0x000fea000383ffff */
.L_x_54:
[----:B------:R-:W-:Y:S05]  /*3590*/  BRA.U UP4, `(.L_x_62) ;  /* 0x0000001104dc7547 */ /* 0x000fea000b800000 */
[----:B------:R-:W1:Y:S01]  /*35a0*/  S2UR UR7, SR_CgaCtaId ;  /* 0x00000000000779c3 */ /* 0x000e620000008800 */
[----:B------:R-:W-:Y:S01]  /*35b0*/  UMOV UR4, 0x40 ;  /* 0x0000004000047882 */ /* 0x000fe20000000000 */
[----:B------:R-:W-:Y:S01]  /*35c0*/  NOP ;  /* 0x0000000000007918 */ /* 0x000fe20000000000 */
[----:B------:R-:W-:Y:S01]  /*35d0*/  UMOV UR6, 0x400 ;  /* 0x0000040000067882 */ /* 0x000fe20000000000 */
[----:B-1----:R-:W-:Y:S02]  /*35e0*/  ULEA UR5, UR7, UR4, 0x18 ;  /* 0x0000000407057291 */ /* 0x002fe4000f8ec0ff */
[----:B------:R-:W-:-:S07]  /*35f0*/  ULEA UR6, UR7, UR6, 0x18 ;  /* 0x0000000607067291 */ /* 0x000fce000f8ec0ff */
[----:B------:R-:W1:Y:S02]  /*3600*/  LDS.U8 R3, [UR5+0x1c] ;  /* 0x00001c05ff037984 */ /* 0x000e640008000000 */
[----:B-1----:R-:W-:-:S13]  /*3610*/  ISETP.NE.AND P0, PT, R3, RZ, PT ;  /* 0x000000ff0300720c */ /* 0x002fda0003f05270 */
[----:B------:R-:W-:Y:S05]  /*3620*/  @P0 BRA `(.L_x_63) ;  /* 0x0000000400080947 */ /* 0x000fea0003800000 */
[----:B------:R-:W-:Y:S02]  /*3630*/  UISETP.NE.U32.AND UP1, UPT, UR46, 0x1, UPT ;  /* 0x000000012e00788c */ /* 0x000fe4000bf25070 */
[----:B------:R-:W-:-:S07]  /*3640*/  UIADD3 UR7, UPT, UPT, UR5, 0x8, URZ ;  /* 0x0000000805077890 */ /* 0x000fce000fffe0ff */
[----:B------:R-:W-:Y:S05]  /*3650*/  BRA.U !UP1, `(.L_x_64) ;  /* 0x00000001099c7547 */ /* 0x000fea000b800000 */
[----:B------:R-:W-:Y:S01]  /*3660*/  ELECT P0, URZ, PT ;  /* 0x0000000000ff782f */ /* 0x000fe20003800000 */
[----:B------:R-:W-:-:S12]  /*3670*/  BSSY B0, `(.L_x_64) ;  /* 0x0000025000007945 */ /* 0x000fd80003800000 */
[----:B------:R-:W-:Y:S05]  /*3680*/  @!P0 BRA `(.L_x_65) ;  /* 0x00000000008c8947 */ /* 0x000fea0003800000 */
[----:B------:R-:W-:-:S05]  /*3690*/  UMOV UR4, 0x10 ;  /* 0x0000001000047882 */ /* 0x000fca0000000000 */
[----:B------:R-:W-:Y:S04]  /*36a0*/  DEPBAR.LE SB1, 0x36 ;  /* 0x00009d800000791a */ /* 0x000fe80000000000 */
[----:B------:R-:W1:Y:S02]  /*36b0*/  UTCATOMSWS.2CTA.FIND_AND_SET.ALIGN UP0, UR4, UR4 ;  /* 0x00000004000475e3 */ /* 0x000e640008200800 */
[----:B-1----:R-:W-:Y:S01]  /*36c0*/  MOV R10, UR4 ;  /* 0x00000004000a7c02 */ /* 0x002fe20008000f00 */
[----:B------:R-:W-:Y:S06]  /*36d0*/  BRA.U UP0, `(.L_x_66) ;  /* 0x0000000100187547 */ /* 0x000fec000b800000 */
.L_x_67:
[----:B------:R-:W-:Y:S05]  /*36e0*/  NANOSLEEP 0x64 ;  /* 0x000000640000795d */ /* 0x000fea0003800000 */
[----:B------:R-:W-:-:S05]  /*36f0*/  UMOV UR4, 0x10 ;  /* 0x0000001000047882 */ /* 0x000fca0000000000 */
[----:B------:R-:W-:Y:S04]  /*3700*/  DEPBAR.LE SB1, 0x36 ;  /* 0x00009d800000791a */ /* 0x000fe80000000000 */
[----:B------:R-:W1:Y:S02]  /*3710*/  UTCATOMSWS.2CTA.FIND_AND_SET.ALIGN UP0, UR4, UR4 ;  /* 0x00000004000475e3 */ /* 0x000e640008200800 */
[----:B-1----:R-:W-:Y:S01]  /*3720*/  MOV R10, UR4 ;  /* 0x00000004000a7c02 */ /* 0x002fe20008000f00 */
[----:B------:R-:W-:Y:S05]  /*3730*/  BRA.U !UP0, `(.L_x_67) ;  /* 0xfffffffd08e87547 */ /* 0x000fea000b83ffff */
.L_x_66:
[----:B------:R-:W1:Y:S01]  /*3740*/  LDS R6, [UR5+0x10] ;  /* 0x00001005ff067984 */ /* 0x000e620008000800 */
[----:B------:R-:W-:Y:S01]  /*3750*/  IMAD.U32 R3, RZ, RZ, UR6 ;  /* 0x00000006ff037e24 */ /* 0x000fe2000f8e00ff */
[----:B------:R-:W-:-:S03]  /*3760*/  MOV R4, UR45 ;  /* 0x0000002d00047c02 */ /* 0x000fc60008000f00 */
[----:B------:R-:W-:Y:S01]  /*3770*/  VIADD R3, R3, 0x190 ;  /* 0x0000019003037836 */ /* 0x000fe20000000000 */
[----:B-1----:R-:W-:-:S04]  /*3780*/  SHF.L.U32 R6, R6, 0x1f, RZ ;  /* 0x0000001f06067819 */ /* 0x002fc800000006ff */
[----:B------:R-:W1:Y:S02]  /*3790*/  SYNCS.PHASECHK.TRANS64.TRYWAIT P0, [UR5+0x8], R6 ;  /* 0x00000806ff0075a7 */ /* 0x000e640008001105 */
[----:B-1----:R-:W-:Y:S05]  /*37a0*/  @P0 BRA `(.L_x_68) ;  /* 0x0000000000080947 */ /* 0x002fea0003800000 */
[----:B------:R-:W1:Y:S02]  /*37b0*/  SYNCS.PHASECHK.TRANS64.TRYWAIT P0, [UR5+0x8], R6 ;  /* 0x00000806ff0075a7 */ /* 0x000e640008001105 */
[----:B-1----:R-:W-:Y:S05]  /*37c0*/  @!P0 BRA `(.L_x_69) ;  /* 0x0000005400788947 */ /* 0x002fea0003800000 */
.L_x_68:
[----:B------:R-:W-:Y:S01]  /*37d0*/  PRMT R4, R4, 0x654, R3 ;  /* 0x0000065404047816 */ /* 0x000fe20000000003 */
[----:B------:R-:W-:Y:S01]  /*37e0*/  HFMA2 R3, -RZ, RZ, 0, 5.9604644775390625e-08 ;  /* 0x00000001ff037431 */ /* 0x000fe200000001ff */
[----:B------:R-:W-:Y:S01]  /*37f0*/  UPRMT UR4, UR45, 0x654, UR7 ;  /* 0x000006542d047896 */ /* 0x000fe20008000007 */
[----:B------:R-:W-:Y:S02]  /*3800*/  IMAD.MOV.U32 R7, RZ, RZ, 0xffff ;  /* 0x0000ffffff077424 */ /* 0x000fe400078e00ff */
[----:B-1----:R-:W-:Y:S02]  /*3810*/  IMAD.MOV.U32 R6, RZ, RZ, 0x4 ;  /* 0x00000004ff067424 */ /* 0x002fe400078e00ff */
[----:B------:R-:W-:Y:S01]  /*3820*/  IMAD.SHL.U32 R9, R10, 0x20, RZ ;  /* 0x000000200a097824 */ /* 0x000fe200078e00ff */
[----:B------:R-:W-:Y:S02]  /*3830*/  MOV R5, UR4 ;  /* 0x0000000400057c02 */ /* 0x000fe40008000f00 */
[-C--:B------:R-:W-:Y:S01]  /*3840*/  SHF.L.U32 R8, R7, R10.reuse, RZ ;  /* 0x0000000a07087219 */ /* 0x080fe200000006ff */
[----:B------:R1:W-:Y:S01]  /*3850*/  SYNCS.ARRIVE.TRANS64.RED RZ, [UR4], R6 ;  /* 0x00000006ffff79a7 */ /* 0x0003e20008000404 */
[----:B------:R-:W-:Y:S01]  /*3860*/  SHF.L.U32 R7, R3, R10, RZ ;  /* 0x0000000a03077219 */ /* 0x000fe200000006ff */
[----:B------:R1:W-:Y:S04]  /*3870*/  STS [UR6+0x190], R9 ;  /* 0x00019009ff007988 */ /* 0x0003e80008000806 */
[----:B------:R1:W-:Y:S04]  /*3880*/  STAS [R4.64], R10 ;  /* 0x0000000a04007dbd */ /* 0x0003e8000c0008ff */
[----:B------:R1:W-:Y:S04]  /*3890*/  ATOMS.OR RZ, [UR5+0x14], R8 ;  /* 0x00001408ffff798c */ /* 0x0003e8000b000005 */
[----:B------:R1:W-:Y:S04]  /*38a0*/  ATOMS.OR RZ, [UR5+0x18], R7 ;  /* 0x00001807ffff798c */ /* 0x0003e8000b000005 */
[----:B------:R1:W-:Y:S02]  /*38b0*/  ATOMS.XOR RZ, [UR5+0x10], R3 ;  /* 0x00001003ffff798c */ /* 0x0003e4000b800005 */
.L_x_65:
[----:B------:R-:W-:Y:S05]  /*38c0*/  BSYNC B0 ;  /* 0x0000000000007941 */ /* 0x000fea0003800000 */
.L_x_64:
[----:B------:R-:W-:Y:S05]  /*38d0*/  BRA.U UP1, `(.L_x_70) ;  /* 0x00000001016c7547 */ /* 0x000fea000b800000 */
[----:B------:R-:W-:-:S03]  /*38e0*/  UMOV UR4, 0xffffffff ;  /* 0xffffffff00047882 */ /* 0x000fc60000000000 */
[----:B------:R-:W-:Y:S05]  /*38f0*/  BRA.DIV UR4, `(.L_x_71) ;  /* 0x0000005604447947 */ /* 0x000fea000b800000 */
[----:B------:R-:W-:-:S13]  /*3900*/  ELECT P0, URZ, PT ;  /* 0x0000000000ff782f */ /* 0x000fda0003800000 */
.L_x_169:
[----:B------:R-:W-:Y:S05]  /*3910*/  @!P0 BRA `(.L_x_70) ;  /* 0x00000000005c8947 */ /* 0x000fea0003800000 */
[----:B-1----:R-:W1:Y:S02]  /*3920*/  LDS R4, [UR5+0x10] ;  /* 0x00001005ff047984 */ /* 0x002e640008000800 */
[----:B-1----:R-:W-:-:S04]  /*3930*/  SHF.L.U32 R4, R4, 0x1f, RZ ;  /* 0x0000001f04047819 */ /* 0x002fc800000006ff */
[----:B------:R-:W1:Y:S02]  /*3940*/  SYNCS.PHASECHK.TRANS64.TRYWAIT P0, [UR5+0x8], R4 ;  /* 0x00000804ff0075a7 */ /* 0x000e640008001105 */
[----:B-1----:R-:W-:Y:S05]  /*3950*/  @P0 BRA `(.L_x_72) ;  /* 0x0000000000080947 */ /* 0x002fea0003800000 */
[----:B------:R-:W1:Y:S02]  /*3960*/  SYNCS.PHASECHK.TRANS64.TRYWAIT P0, [UR5+0x8], R4 ;  /* 0x00000804ff0075a7 */ /* 0x000e640008001105 */
[----:B-1----:R-:W-:Y:S05]  /*3970*/  @!P0 BRA `(.L_x_73) ;  /* 0x0000005400488947 */ /* 0x002fea0003800000 */
.L_x_72:
[----:B------:R-:W2:Y:S01]  /*3980*/  LDS R6, [UR6+0x190] ;  /* 0x00019006ff067984 */ /* 0x000ea20008000800 */
[----:B-1----:R-:W-:Y:S02]  /*3990*/  HFMA2 R3, -RZ, RZ, 0, 5.9604644775390625e-08 ;  /* 0x00000001ff037431 */ /* 0x002fe400000001ff */
[----:B------:R-:W-:Y:S01]  /*39a0*/  IMAD.MOV.U32 R4, RZ, RZ, 0xffff ;  /* 0x0000ffffff047424 */ /* 0x000fe200078e00ff */
[----:B------:R-:W-:Y:S01]  /*39b0*/  UPRMT UR4, UR45, 0x654, UR7 ;  /* 0x000006542d047896 */ /* 0x000fe20008000007 */
[----:B--2---:R-:W-:-:S03]  /*39c0*/  IMAD.SHL.U32 R5, R6, 0x20, RZ ;  /* 0x0000002006057824 */ /* 0x004fc600078e00ff */
[-C--:B------:R-:W-:Y:S02]  /*39d0*/  SHF.L.U32 R4, R4, R6.reuse, RZ ;  /* 0x0000000604047219 */ /* 0x080fe400000006ff */
[----:B------:R-:W-:Y:S01]  /*39e0*/  SHF.L.U32 R6, R3, R6, RZ ;  /* 0x0000000603067219 */ /* 0x000fe200000006ff */
[----:B------:R2:W-:Y:S04]  /*39f0*/  STS [UR6+0x190], R5 ;  /* 0x00019005ff007988 */ /* 0x0005e80008000806 */
[----:B------:R2:W-:Y:S04]  /*3a00*/  ATOMS.OR RZ, [UR5+0x14], R4 ;  /* 0x00001404ffff798c */ /* 0x0005e8000b000005 */
[----:B------:R2:W-:Y:S01]  /*3a10*/  ATOMS.OR RZ, [UR5+0x18], R6 ;  /* 0x00001806ffff798c */ /* 0x0005e2000b000005 */
[----:B------:R-:W-:Y:S03]  /*3a20*/  SYNCS.ARRIVE.TRANS64.RED.A1T0 RZ, [UR4], RZ ;  /* 0x000000ffffff79a7 */ /* 0x000fe60008100404 */
[----:B------:R2:W-:Y:S01]  /*3a30*/  ATOMS.XOR RZ, [UR5+0x10], R3 ;  /* 0x00001003ffff798c */ /* 0x0005e2000b800005 */
[----:B------:R-:W-:Y:S05]  /*3a40*/  BRA `(.L_x_70) ;  /* 0x0000000000107947 */ /* 0x000fea0003800000 */
.L_x_63:
[----:B------:R-:W-:Y:S02]  /*3a50*/  MOV R3, 0xffffffff ;  /* 0xffffffff00037802 */ /* 0x000fe40000000f00 */
[----:B------:R-:W-:-:S03]  /*3a60*/  MOV R4, 0x3a90 ;  /* 0x00003a9000047802 */ /* 0x000fc60000000f00 */
[----:B------:R1:W-:Y:S04]  /*3a70*/  STS [UR6+0x190], R3 ;  /* 0x00019003ff007988 */ /* 0x0003e80008000806 */
[----:B-1---5:R-:W-:Y:S05]  /*3a80*/  CALL.REL.NOINC `($__internal_1_$__cuda_sm10x_tcgen05_guardrail_trap_phase_invalid_during_alloc) ;  /* 0x0000005800a87944 */ /* 0x022fea0003c00000 */
.L_x_70:
[----:B------:R-:W-:Y:S05]  /*3a90*/  WARPSYNC.ALL ;  /* 0x0000000000007948 */ /* 0x000fea0003800000 */
[----:B------:R-:W3:Y:S01]  /*3aa0*/  S2UR UR4, SR_CgaCtaId ;  /* 0x00000000000479c3 */ /* 0x000ee20000008800 */
[----:B------:R-:W-:Y:S01]  /*3ab0*/  UMOV UR26, 0x400 ;  /* 0x00000400001a7882 */ /* 0x000fe20000000000 */
[----:B------:R-:W-:-:S06]  /*3ac0*/  NOP ;  /* 0x0000000000007918 */ /* 0x000fcc0000000000 */
[----:B------:R-:W-:Y:S06]  /*3ad0*/  BAR.ARV 0x6, 0xa0 ;  /* 0x0182800000007b1d */ /* 0x000fec0000002000 */
[----:B------:R-:W4:Y:S01]  /*3ae0*/  LDCU UR6, c[0x0][0x38c] ;  /* 0x00007180ff0677ac */ /* 0x000f220008000800 */
[----:B------:R-:W-:Y:S01]  /*3af0*/  LOP3.LUT R0, R0, 0xffff, RZ, 0xc0, !PT ;  /* 0x0000ffff00007812 */ /* 0x000fe200078ec0ff */
[----:B-1----:R-:W-:Y:S01]  /*3b00*/  IMAD.MOV.U32 R9, RZ, RZ, 0x1 ;  /* 0x00000001ff097424 */ /* 0x002fe200078e00ff */
[----:B------:R-:W-:Y:S01]  /*3b10*/  LOP3.LUT R2, R2, 0xffff, RZ, 0xc0, !PT ;  /* 0x0000ffff02027812 */ /* 0x000fe200078ec0ff */
[----:B------:R-:W-:Y:S01]  /*3b20*/  IMAD.MOV.U32 R8, RZ, RZ, RZ ;  /* 0x000000ffff087224 */ /* 0x000fe200078e00ff */
[----:B------:R-:W-:Y:S01]  /*3b30*/  R2UR UR42, R0 ;  /* 0x00000000002a72ca */ /* 0x000fe200000e0000 */
[----:B------:R-:W-:Y:S01]  /*3b40*/  UMOV UR32, URZ ;  /* 0x000000ff00207c82 */ /* 0x000fe20008000000 */
[----:B------:R-:W-:Y:S01]  /*3b50*/  R2UR UR28, R2 ;  /* 0x00000000021c72ca */ /* 0x000fe200000e0000 */
[----:B------:R-:W-:Y:S01]  /*3b60*/  UMOV UR23, URZ ;  /* 0x000000ff00177c82 */ /* 0x000fe20008000000 */
[----:B------:R-:W-:Y:S01]  /*3b70*/  UMOV UR22, URZ ;  /* 0x000000ff00167c82 */ /* 0x000fe20008000000 */
[----:B---3--:R-:W-:-:S02]  /*3b80*/  ULEA UR26, UR4, UR26, 0x18 ;  /* 0x0000001a041a7291 */ /* 0x008fc4000f8ec0ff */
[----:B------:R-:W-:Y:S02]  /*3b90*/  UISETP.NE.AND UP3, UPT, UR46, URZ, UPT ;  /* 0x000000ff2e00728c */ /* 0x000fe4000bf65270 */
[----:B------:R-:W-:Y:S02]  /*3ba0*/  UIADD3 UR5, UPT, UPT, UR26, 0x6400, URZ ;  /* 0x000064001a057890 */ /* 0x000fe4000fffe0ff */
[----:B------:R-:W-:Y:S02]  /*3bb0*/  UIADD3 UR4, UPT, UPT, UR26, 0x2e400, URZ ;  /* 0x0002e4001a047890 */ /* 0x000fe4000fffe0ff */
[----:B----4-:R-:W-:Y:S01]  /*3bc0*/  UIADD3 UR6, UPT, UPT, UR6, 0x3f, URZ ;  /* 0x0000003f06067890 */ /* 0x010fe2000fffe0ff */
[----:B--2---:R-:W1:Y:S01]  /*3bd0*/  LDS R3, [UR26+0x190] ;  /* 0x0001901aff037984 */ /* 0x004e620008000800 */
[----:B------:R-:W-:Y:S02]  /*3be0*/  USHF.R.U32.HI UR5, URZ, 0x4, UR5 ;  /* 0x00000004ff057899 */ /* 0x000fe40008011605 */
[----:B------:R-:W-:-:S02]  /*3bf0*/  USHF.R.S32.HI UR33, URZ, 0x1f, UR6 ;  /* 0x0000001fff217899 */ /* 0x000fc40008011406 */
[----:B------:R-:W-:Y:S02]  /*3c00*/  USHF.R.U32.HI UR4, URZ, 0x4, UR4 ;  /* 0x00000004ff047899 */ /* 0x000fe40008011604 */
[----:B------:R-:W-:Y:S02]  /*3c10*/  ULEA.HI UR33, UR33, UR6, URZ, 0x6 ;  /* 0x0000000621217291 */ /* 0x000fe4000f8f30ff */
[----:B------:R-:W-:Y:S02]  /*3c20*/  ULOP3.LUT UR5, UR5, 0x3fff, URZ, 0xc0, !UPT ;  /* 0x00003fff05057892 */ /* 0x000fe4000f8ec0ff */
[----:B------:R-:W-:Y:S02]  /*3c30*/  USHF.R.S32.HI UR33, URZ, 0x6, UR33 ;  /* 0x00000006ff217899 */ /* 0x000fe40008011421 */
[----:B------:R-:W-:Y:S02]  /*3c40*/  ULOP3.LUT UR30, UR4, 0x3fff, URZ, 0xc0, !UPT ;  /* 0x00003fff041e7892 */ /* 0x000fe4000f8ec0ff */
[----:B------:R-:W-:Y:S01]  /*3c50*/  UISETP.LT.AND UP0, UPT, UR33, 0x1, UPT ;  /* 0x000000012100788c */ /* 0x000fe2000bf01270 */
[----:B------:R-:W-:Y:S01]  /*3c60*/  UMOV UR40, 0x0 ;  /* 0x0000000000287882 */ /* 0x000fe20000000000 */
[----:B------:R-:W-:Y:S01]  /*3c70*/  UMOV UR41, 0x10100490 ;  /* 0x1010049000297882 */ /* 0x000fe20000000000 */
[----:B------:R-:W-:-:S02]  /*3c80*/  ULOP3.LUT UR29, UR5, 0x10000, URZ, 0xfc, !UPT ;  /* 0x00010000051d7892 */ /* 0x000fc4000f8efcff */
[----:B------:R-:W-:Y:S02]  /*3c90*/  ULOP3.LUT UR30, UR30, 0x10000, URZ, 0xfc, !UPT ;  /* 0x000100001e1e7892 */ /* 0x000fe4000f8efcff */
[----:B------:R-:W-:Y:S01]  /*3ca0*/  USEL UR43, UR33, 0x1, !UP0 ;  /* 0x00000001212b7887 */ /* 0x000fe2000c000000 */
[----:B------:R-:W-:Y:S01]  /*3cb0*/  UMOV UR38, 0x0 ;  /* 0x0000000000267882 */ /* 0x000fe20000000000 */
[----:B------:R-:W-:Y:S01]  /*3cc0*/  UMOV UR39, 0x10100490 ;  /* 0x1010049000277882 */ /* 0x000fe20000000000 */
[----:B------:R-:W-:Y:S01]  /*3cd0*/  UMOV UR36, 0x0 ;  /* 0x0000000000247882 */ /* 0x000fe20000000000 */
[----:B------:R-:W-:Y:S01]  /*3ce0*/  UMOV UR37, 0x10100490 ;  /* 0x1010049000257882 */ /* 0x000fe20000000000 */
[----:B------:R-:W-:Y:S01]  /*3cf0*/  UMOV UR34, 0x0 ;  /* 0x0000000000227882 */ /* 0x000fe20000000000 */
[----:B------:R-:W-:Y:S01]  /*3d00*/  UMOV UR35, 0x10100490 ;  /* 0x1010049000237882 */ /* 0x000fe20000000000 */
[----:B-1----:R-:W-:Y:S02]  /*3d10*/  R2UR UR44, R3 ;  /* 0x00000000032c72ca */ /* 0x002fe400000e0000 */
[----:B------:R-:W-:-:S13]  /*3d20*/  CS2R R2, SRZ ;  /* 0x0000000000027805 */ /* 0x000fda000001ff00 */
.L_x_81:
[C---:B------:R-:W-:Y:S02]  /*3d30*/  LEA R0, R8.reuse, UR26, 0x3 ;  /* 0x0000001a08007c11 */ /* 0x040fe4000f8e18ff */
[----:B------:R-:W-:Y:S02]  /*3d40*/  SHF.L.U32 R5, R3, 0x1f, RZ ;  /* 0x0000001f03057819 */ /* 0x000fe400000006ff */
[----:B------:R-:W-:Y:S02]  /*3d50*/  LEA R4, R8, UR26, 0x4 ;  /* 0x0000001a08047c11 */ /* 0x000fe4000f8e20ff */
[----:B------:R-:W1:Y:S02]  /*3d60*/  SYNCS.PHASECHK.TRANS64.TRYWAIT P0, [R0+URZ+0xe0], R5 ;  /* 0x0000e005000075a7 */ /* 0x000e6400080011ff */
[----:B-1-3--:R-:W-:Y:S05]  /*3d70*/  @!P0 BRA `(.L_x_74) ;  /* 0x0000005000608947 */ /* 0x00afea0003800000 */
.L_x_170:
[----:B-1----:R-:W1:Y:S01]  /*3d80*/  LDS.128 R4, [R4+0x170] ;  /* 0x0001700004047984 */ /* 0x002e620000000c00 */
[----:B------:R-:W-:Y:S02]  /*3d90*/  VIADD R0, R0, 0xf0 ;  /* 0x000000f000007836 */ /* 0x000fe40000000000 */
[----:B------:R-:W-:Y:S01]  /*3da0*/  VIADD R8, R8, 0x1 ;  /* 0x0000000108087836 */ /* 0x000fe20000000000 */
[----:B------:R-:W-:Y:S01]  /*3db0*/  @!PT LDS RZ, [RZ] ;  /* 0x00000000fffff984 */ /* 0x000fe20000000800 */
[----:B------:R-:W-:Y:S01]  /*3dc0*/  @!PT LDS RZ, [RZ] ;  /* 0x00000000fffff984 */ /* 0x000fe20000000800 */
[----:B------:R-:W-:Y:S01]  /*3dd0*/  @!PT LDS RZ, [RZ] ;  /* 0x00000000fffff984 */ /* 0x000fe20000000800 */
[----:B------:R-:W-:Y:S01]  /*3de0*/  @!PT LDS RZ, [RZ] ;  /* 0x00000000fffff984 */ /* 0x000fe20000000800 */
[----:B------:R2:W-:Y:S06]  /*3df0*/  MEMBAR.ALL.CTA ;  /* 0x0000000000007992 */ /* 0x0005ec0000008000 */
[----:B--2---:R-:W2:Y:S01]  /*3e00*/  FENCE.VIEW.ASYNC.S ;  /* 0x00000000000073c6 */ /* 0x004ea20000000000 */
[----:B------:R-:W-:-:S04]  /*3e10*/  PRMT R0, RZ, 0x654, R0 ;  /* 0x00000654ff007816 */ /* 0x000fc80000000000 */
[----:B--2---:R2:W-:Y:S01]  /*3e20*/  SYNCS.ARRIVE.TRANS64.RED.A1T0 RZ, [R0+URZ], RZ ;  /* 0x000000ff00ff79a7 */ /* 0x0045e200081004ff */
[----:B-1----:R-:W-:Y:S01]  /*3e30*/  LOP3.LUT P1, RZ, R6, 0x1, RZ, 0xc0, !PT ;  /* 0x0000000106ff7812 */ /* 0x002fe2000782c0ff */
[----:B--2---:R-:W-:-:S12]  /*3e40*/  BRA.U UP3, `(.L_x_75) ;  /* 0x0000000503087547 */ /* 0x004fd8000b800000 */
[----:B------:R-:W1:Y:S01]  /*3e50*/  LDCU UR4, c[0x0][0x38c] ;  /* 0x00007180ff0477ac */ /* 0x000e620008000800 */
[----:B------:R-:W-:Y:S02]  /*3e60*/  PLOP3.LUT P2, PT, PT, PT, PT, 0x80, 0x8 ;  /* 0x000000000008781c */ /* 0x000fe40003f4f070 */
[----:B------:R-:W-:Y:S01]  /*3e70*/  SHF.L.U32 R5, R9, 0x1f, RZ ;  /* 0x0000001f09057819 */ /* 0x000fe200000006ff */
[----:B------:R-:W-:Y:S02]  /*3e80*/  ULEA UR31, UR32, UR26, 0x3 ;  /* 0x0000001a201f7291 */ /* 0x000fe4000f8e18ff */
[----:B------:R-:W-:Y:S02]  /*3e90*/  ULEA UR11, UR32, UR44, 0x6 ;  /* 0x0000002c200b7291 */ /* 0x000fe4000f8e30ff */
[----:B-1----:R-:W-:-:S06]  /*3ea0*/  UISETP.GE.AND UP0, UPT, UR4, 0x1, UPT ;  /* 0x000000010400788c */ /* 0x002fcc000bf06270 */
[----:B------:R-:W-:-:S05]  /*3eb0*/  PLOP3.LUT P0, PT, PT, PT, UP0, 0x80, 0x8 ;  /* 0x000000000008781c */ /* 0x000fca0003f0f008 */
[----:B------:R-:W-:-:S08]  /*3ec0*/  @UP0 ULEA UR4, UR23, UR26, 0x3 ;  /* 0x0000001a17040291 */ /* 0x000fd0000f8e18ff */
[----:B------:R-:W-:-:S04]  /*3ed0*/  @P0 SHF.L.U32 R0, R2, 0x1f, RZ ;  /* 0x0000001f02000819 */ /* 0x000fc800000006ff */
[----:B------:R1:W2:Y:S01]  /*3ee0*/  @P0 SYNCS.PHASECHK.TRANS64.TRYWAIT P2, [UR4], R0 ;  /* 0x00000000ff0005a7 */ /* 0x0002a20008041104 */
[----:B------:R-:W3:Y:S02]  /*3ef0*/  SYNCS.PHASECHK.TRANS64.TRYWAIT P0, [UR31+0x120], R5 ;  /* 0x00012005ff0075a7 */ /* 0x000ee4000800111f */
[----:B-123--:R-:W-:Y:S05]  /*3f00*/  @!P0 BRA `(.L_x_76) ;  /* 0x0000005000108947 */ /* 0x00efea0003800000 */
.L_x_172:
[----:B------:R-:W-:Y:S01]  /*3f10*/  UMOV UR27, UR22 ;  /* 0x00000016001b7c82 */ /* 0x000fe20008000000 */
[----:B------:R-:W-:Y:S05]  /*3f20*/  BRA.U !UP0, `(.L_x_77) ;  /* 0x0000000108c07547 */ /* 0x000fea000b800000 */
[----:B------:R-:W-:Y:S02]  /*3f30*/  UIADD3 UR27, UPT, UPT, UR43, UR22, URZ ;  /* 0x000000162b1b7290 */ /* 0x000fe4000fffe0ff */
[----:B------:R-:W-:Y:S01]  /*3f40*/  UPLOP3.LUT UP2, UPT, UPT, UPT, UPT, 0x40, 0x4 ;  /* 0x000000000004789c */ /* 0x000fe20003f4e870 */
[----:B------:R-:W-:Y:S01]  /*3f50*/  UMOV UR24, UR33 ;  /* 0x0000002100187c82 */ /* 0x000fe20008000000 */
[----:B------:R-:W-:-:S09]  /*3f60*/  UMOV UR10, UR23 ;  /* 0x00000017000a7c82 */ /* 0x000fd20008000000 */
.L_x_80:
[----:B--2---:R-:W-:Y:S01]  /*3f70*/  ULEA UR5, UR10, UR26, 0x3 ;  /* 0x0000001a0a057291 */ /* 0x004fe2000f8e18ff */
[----:B---3--:R-:W-:Y:S11]  /*3f80*/  @P2 BRA `(.L_x_78) ;  /* 0x00000000000c2947 */ /* 0x008ff60003800000 */
[----:B-1----:R-:W-:Y:S04]  /*3f90*/  SHF.L.U32 R5, R2, 0x1f, RZ ;  /* 0x0000001f02057819 */ /* 0x002fe800000006ff */
[----:B------:R-:W1:Y:S02]  /*3fa0*/  SYNCS.PHASECHK.TRANS64.TRYWAIT P0, [UR5], R5 ;  /* 0x00000005ff0075a7 */ /* 0x000e640008001105 */
[----:B-1----:R-:W-:Y:S05]  /*3fb0*/  @!P0 BRA `(.L_x_79) ;  /* 0x0000004c00fc8947 */ /* 0x002fea0003800000 */
.L_x_78:
[----:B------:R-:W-:Y:S01]  /*3fc0*/  UISETP.NE.AND UP0, UPT, UR24, 0x1, UPT ;  /* 0x000000011800788c */ /* 0x000fe2000bf05270 */
[----:B------:R-:W-:Y:S01]  /*3fd0*/  PLOP3.LUT P2, PT, PT, PT, PT, 0x80, 0x8 ;  /* 0x000000000008781c */ /* 0x000fe20003f4f070 */
[----:B------:R-:W-:Y:S02]  /*3fe0*/  UIADD3 UR4, UPT, UPT, UR10, 0x1, URZ ;  /* 0x000000010a047890 */ /* 0x000fe4000fffe0ff */
[----:B------:R-:W-:Y:S02]  /*3ff0*/  UIADD3 UR25, UPT, UPT, UR5, 0x50, URZ ;  /* 0x0000005005197890 */ /* 0x000fe4000fffe0ff */
[----:B------:R-:W-:Y:S01]  /*4000*/  UISETP.NE.AND UP1, UPT, UR4, 0xa, UPT ;  /* 0x0000000a0400788c */ /* 0x000fe2000bf25270 */
[----:B------:R-:W-:Y:S01]  /*4010*/  PLOP3.LUT P0, PT, PT, PT, UP0, 0x80, 0x8 ;  /* 0x000000000008781c */ /* 0x000fe20003f0f008 */
[----:B------:R-:W-:Y:S02]  /*4020*/  UIADD3 UR22, UPT, UPT, UR22, 0x1, URZ ;  /* 0x0000000116167890 */ /* 0x000fe4000fffe0ff */
[----:B------:R-:W-:Y:S02]  /*4030*/  USEL UR6, URZ, 0x1, UP1 ;  /* 0x00000001ff067887 */ /* 0x000fe40008800000 */
[----:B------:R-:W-:Y:S02]  /*4040*/  USEL UR23, UR4, URZ, UP1 ;  /* 0x000000ff04177287 */ /* 0x000fe40008800000 */
[----:B------:R-:W-:Y:S02]  /*4050*/  UIADD3 UR24, UPT, UPT, UR24, -0x1, URZ ;  /* 0xffffffff18187890 */ /* 0x000fe4000fffe0ff */
[----:B------:R-:W-:Y:S01]  /*4060*/  @UP0 ULEA UR4, UR23, UR26, 0x3 ;  /* 0x0000001a17040291 */ /* 0x000fe2000f8e18ff */
[----:B------:R-:W-:Y:S01]  /*4070*/  LOP3.LUT R2, R2, UR6, RZ, 0x3c, !PT ;  /* 0x0000000602027c12 */ /* 0x000fe2000f8e3cff */
[----:B------:R-:W-:Y:S02]  /*4080*/  ULEA UR6, UR10, UR30, 0x8 ;  /* 0x0000001e0a067291 */ /* 0x000fe4000f8e40ff */
[----:B------:R-:W-:Y:S01]  /*4090*/  UISETP.NE.AND UP0, UPT, UR22, UR27, UPT ;  /* 0x0000001b1600728c */ /* 0x000fe2000bf05270 */
[----:B-1----:R-:W-:Y:S01]  /*40a0*/  @P0 SHF.L.U32 R0, R2, 0x1f, RZ ;  /* 0x0000001f02000819 */ /* 0x002fe200000006ff */
[----:B------:R-:W-:Y:S02]  /*40b0*/  UIADD3 UR20, UPT, UPT, UR6, 0x2, URZ ;  /* 0x0000000206147890 */ /* 0x000fe4000fffe0ff */
[----:B------:R-:W-:Y:S01]  /*40c0*/  UIADD3 UR16, UPT, UPT, UR6, 0x4, URZ ;  /* 0x0000000406107890 */ /* 0x000fe2000fffe0ff */
[----:B------:R2:W3:Y:S01]  /*40d0*/  @P0 SYNCS.PHASECHK.TRANS64.TRYWAIT P2, [UR4], R0 ;  /* 0x00000000ff0005a7 */ /* 0x0004e20008041104 */
[----:B------:R-:W-:Y:S02]  /*40e0*/  ULEA UR4, UR10, UR29, 0xa ;  /* 0x0000001d0a047291 */ /* 0x000fe4000f8e50ff */
[----:B------:R-:W-:Y:S02]  /*40f0*/  UIADD3 UR12, UPT, UPT, UR6, 0x6, URZ ;  /* 0x00000006060c7890 */ /* 0x000fe4000fffe0ff */
[----:B------:R-:W-:Y:S02]  /*4100*/  UIADD3 UR18, UPT, UPT, UR4, 0x2, URZ ;  /* 0x0000000204127890 */ /* 0x000fe4000fffe0ff */
[----:B------:R-:W-:Y:S02]  /*4110*/  UIADD3 UR14, UPT, UPT, UR4, 0x4, URZ ;  /* 0x00000004040e7890 */ /* 0x000fe4000fffe0ff */
[----:B------:R-:W-:Y:S01]  /*4120*/  UIADD3 UR8, UPT, UPT, UR4, 0x6, URZ ;  /* 0x0000000604087890 */ /* 0x000fe2000fffe0ff */
[----:B------:R-:W-:Y:S01]  /*4130*/  UMOV UR7, 0x40004040 ;  /* 0x4000404000077882 */ /* 0x000fe20000000000 */
[----:B------:R-:W-:Y:S01]  /*4140*/  UMOV UR5, 0x40004040 ;  /* 0x4000404000057882 */ /* 0x000fe20000000000 */
[----:B------:R-:W-:Y:S01]  /*4150*/  UMOV UR21, 0x40004040 ;  /* 0x4000404000157882 */ /* 0x000fe20000000000 */
[----:B------:R2:W-:Y:S01]  /*4160*/  UTCHMMA.2CTA gdesc[UR4], gdesc[UR6], tmem[UR11], tmem[UR40], idesc[UR41], UP2 ;  /* 0x00ff2806040075ea */ /* 0x0005e2000920000b */
[----:B------:R-:W-:Y:S01]  /*4170*/  UPLOP3.LUT UP2, UPT, UPT, UPT, UPT, 0x80, 0x8 ;  /* 0x000000000008789c */ /* 0x000fe20003f4f070 */
[----:B------:R-:W-:Y:S01]  /*4180*/  UMOV UR19, 0x40004040 ;  /* 0x4000404000137882 */ /* 0x000fe20000000000 */
[----:B------:R-:W-:Y:S01]  /*4190*/  UMOV UR17, 0x40004040 ;  /* 0x4000404000117882 */ /* 0x000fe20000000000 */
[----:B------:R2:W-:Y:S01]  /*41a0*/  UTCHMMA.2CTA gdesc[UR18], gdesc[UR20], tmem[UR11], tmem[UR38], idesc[UR39], UPT ;  /* 0x00ff2614120075ea */ /* 0x0005e2000ba0000b */
[----:B------:R-:W-:Y:S01]  /*41b0*/  UMOV UR15, 0x40004040 ;  /* 0x40004040000f7882 */ /* 0x000fe20000000000 */
[----:B------:R-:W-:Y:S01]  /*41c0*/  UMOV UR13, 0x40004040 ;  /* 0x40004040000d7882 */ /* 0x000fe20000000000 */
[----:B------:R-:W-:Y:S01]  /*41d0*/  UMOV UR9, 0x40004040 ;  /* 0x4000404000097882 */ /* 0x000fe20000000000 */
[----:B------:R2:W-:Y:S01]  /*41e0*/  UTCHMMA.2CTA gdesc[UR14], gdesc[UR16], tmem[UR11], tmem[UR36], idesc[UR37], UPT ;  /* 0x00ff24100e0075ea */ /* 0x0005e2000ba0000b */
[----:B------:R2:W-:Y:S01]  /*41f0*/  UTCHMMA.2CTA gdesc[UR8], gdesc[UR12], tmem[UR11], tmem[UR34], idesc[UR35], UPT ;  /* 0x00ff220c080075ea */ /* 0x0005e2000ba0000b */
[----:B------:R2:W-:Y:S01]  /*4200*/  UTCBAR.2CTA.MULTICAST [UR25], URZ, UR28 ;  /* 0x000000ff190073e9 */ /* 0x0005e2000820081c */
[----:B------:R-:W-:Y:S01]  /*4210*/  UMOV UR10, UR23 ;  /* 0x00000017000a7c82 */ /* 0x000fe20008000000 */
[----:B------:R-:W-:Y:S05]  /*4220*/  BRA.U UP0, `(.L_x_80) ;  /* 0xfffffffd00507547 */ /* 0x000fea000b83ffff */
.L_x_77:
[----:B--2---:R-:W-:Y:S01]  /*4230*/  UIADD3 UR4, UPT, UPT, UR31, 0x100, URZ ;  /* 0x000001001f047890 */ /* 0x004fe2000fffe0ff */
[----:B------:R-:W-:-:S08]  /*4240*/  UMOV UR22, UR27 ;  /* 0x0000001b00167c82 */ /* 0x000fd00008000000 */
[----:B------:R2:W-:Y:S01]  /*4250*/  UTCBAR.2CTA.MULTICAST [UR4], URZ, UR42 ;  /* 0x000000ff040073e9 */ /* 0x0005e2000820082a */
[----:B------:R-:W-:Y:S02]  /*4260*/  NOP ;  /* 0x0000000000007918 */ /* 0x000fe40000000000 */
.L_x_75:
[----:B--2---:R-:W-:Y:S01]  /*4270*/  UIADD3 UR4, UPT, UPT, UR32, 0x1, URZ ;  /* 0x0000000120047890 */ /* 0x004fe2000fffe0ff */
[----:B------:R-:W-:-:S03]  /*4280*/  ISETP.NE.AND P0, PT, R8, 0x2, PT ;  /* 0x000000020800780c */ /* 0x000fc60003f05270 */
[----:B------:R-:W-:Y:S01]  /*4290*/  UISETP.NE.AND UP0, UPT, UR4, 0x4, UPT ;  /* 0x000000040400788c */ /* 0x000fe2000bf05270 */
[----:B-1----:R-:W-:Y:S02]  /*42a0*/  SEL R0, RZ, 0x1, P0 ;  /* 0x00000001ff007807 */ /* 0x002fe40000000000 */
[----:B------:R-:W-:Y:S01]  /*42b0*/  SEL R8, R8, RZ, P0 ;  /* 0x000000ff08087207 */ /* 0x000fe20000000000 */
[----:B------:R-:W-:Y:S01]  /*42c0*/  USEL UR5, URZ, 0x1, UP0 ;  /* 0x00000001ff057887 */ /* 0x000fe20008000000 */
[----:B------:R-:W-:Y:S01]  /*42d0*/  LOP3.LUT R3, R3, R0, RZ, 0x3c, !PT ;  /* 0x0000000003037212 */ /* 0x000fe200078e3cff */
[----:B------:R-:W-:-:S04]  /*42e0*/  USEL UR32, UR4, URZ, UP0 ;  /* 0x000000ff04207287 */ /* 0x000fc80008000000 */
[----:B------:R-:W-:Y:S01]  /*42f0*/  LOP3.LUT R9, R9, UR5, RZ, 0x3c, !PT ;  /* 0x0000000509097c12 */ /* 0x000fe2000f8e3cff */
[----:B------:R-:W-:Y:S07]  /*4300*/  @P1 BRA `(.L_x_81) ;  /* 0xfffffff800881947 */ /* 0x000fee000383ffff */
[----:B------:R-:W1:Y:S01]  /*4310*/  S2UR UR8, SR_CgaCtaId ;  /* 0x00000000000879c3 */ /* 0x000e620000008800 */
[----:B------:R-:W-:Y:S01]  /*4320*/  ELECT P0, URZ, PT ;  /* 0x0000000000ff782f */ /* 0x000fe20003800000 */
[----:B------:R-:W-:Y:S01]  /*4330*/  HFMA2 R0, -RZ, RZ, 0, 5.9604644775390625e-08 ;  /* 0x00000001ff007431 */ /* 0x000fe200000001ff */
[----:B------:R-:W-:-:S05]  /*4340*/  UMOV UR4, 0x40 ;  /* 0x0000004000047882 */ /* 0x000fca0000000000 */
[----:B------:R-:W-:Y:S01]  /*4350*/  UVIRTCOUNT.DEALLOC.SMPOOL 0x80 ;  /* 0x000000800000784c */ /* 0x000fe20000000000 */
[----:B------:R-:W-:Y:S02]  /*4360*/  UISETP.NE.AND UP1, UPT, UR46, URZ, UPT ;  /* 0x000000ff2e00728c */ /* 0x000fe4000bf25270 */
[----:B-1----:R-:W-:-:S09]  /*4370*/  ULEA UR8, UR8, UR4, 0x18 ;  /* 0x0000000408087291 */ /* 0x002fd2000f8ec0ff */
[----:B------:R1:W-:Y:S01]  /*4380*/  @P0 STS.U8 [UR8+0x1c], R0 ;  /* 0x00001c00ff000988 */ /* 0x0003e20008000008 */
[----:B------:R-:W-:Y:S05]  /*4390*/  BRA.U UP1, `(.L_x_82) ;  /* 0x0000000101a07547 */ /* 0x000fea000b800000 */
[----:B------:R-:W-:Y:S01]  /*43a0*/  UIADD3 UR7, UPT, UPT, UR26, 0x120, URZ ;  /* 0x000001201a077890 */ /* 0x000fe2000fffe0ff */
[----:B------:R-:W-:-:S03]  /*43b0*/  SHF.L.U32 R3, R9, 0x1f, RZ ;  /* 0x0000001f09037819 */ /* 0x000fc600000006ff */
[----:B------:R-:W-:-:S09]  /*43c0*/  ULEA UR4, UR32, UR7, 0x3 ;  /* 0x0000000720047291 */ /* 0x000fd2000f8e18ff */
[----:B------:R-:W2:Y:S02]  /*43d0*/  SYNCS.PHASECHK.TRANS64.TRYWAIT P0, [UR4], R3 ;  /* 0x00000003ff0075a7 */ /* 0x000ea40008001104 */
[----:B--2---:R-:W-:Y:S05]  /*43e0*/  @!P0 BRA `(.L_x_83) ;  /* 0x0000004c00088947 */ /* 0x004fea0003800000 */
.L_x_175:
        /* <DEDUP_REMOVED lines=9> */
.L_x_177:
        /* <DEDUP_REMOVED lines=9> */
.L_x_179:
[----:B------:R-:W-:-:S04]  /*4510*/  UIADD3 UR4, UPT, UPT, UR4, 0x1, URZ ;  /* 0x0000000104047890 */ /* 0x000fc8000fffe0ff */
[----:B------:R-:W-:-:S04]  /*4520*/  UISETP.NE.AND UP0, UPT, UR4, 0x4, UPT ;  /* 0x000000040400788c */ /* 0x000fc8000bf05270 */
[----:B------:R-:W-:Y:S02]  /*4530*/  USEL UR5, URZ, 0x1, UP0 ;  /* 0x00000001ff057887 */ /* 0x000fe40008000000 */
[----:B------:R-:W-:-:S04]  /*4540*/  USEL UR4, UR4, URZ, UP0 ;  /* 0x000000ff04047287 */ /* 0x000fc80008000000 */
[----:B------:R-:W-:Y:S01]  /*4550*/  ULEA UR4, UR4, UR7, 0x3 ;  /* 0x0000000704047291 */ /* 0x000fe2000f8e18ff */
[----:B-1----:R-:W-:-:S04]  /*4560*/  LOP3.LUT R3, R2, UR5, RZ, 0x3c, !PT ;  /* 0x0000000502037c12 */ /* 0x002fc8000f8e3cff */
[----:B------:R-:W-:Y:S01]  /*4570*/  SHF.L.U32 R3, R3, 0x1f, RZ ;  /* 0x0000001f03037819 */ /* 0x000fe200000006ff */
[----:B------:R-:W-:-:S04]  /*4580*/  IMAD.U32 R0, RZ, RZ, UR4 ;  /* 0x00000004ff007e24 */ /* 0x000fc8000f8e00ff */
[----:B------:R1:W2:Y:S03]  /*4590*/  SYNCS.PHASECHK.TRANS64.TRYWAIT P0, [R0+URZ], R3 ;  /* 0x00000003000075a7 */ /* 0x0002a600080011ff */
[----:B--2---:R-:W-:Y:S05]  /*45a0*/  @!P0 NANOSLEEP.SYNCS 0x989680 ;  /* 0x009896800000895d */ /* 0x004fea0003900000 */
[----:B------:R-:W2:Y:S02]  /*45b0*/  @!P0 SYNCS.PHASECHK.TRANS64 P0, [R0+URZ], R3 ;  /* 0x00000003000085a7 */ /* 0x000ea400080010ff */
[----:B--2---:R-:W-:Y:S05]  /*45c0*/  @P0 BRA `(.L_x_86) ;  /* 0x0000000000200947 */ /* 0x004fea0003800000 */
.L_x_87:
[----:B--2---:R2:W4:Y:S02]  /*45d0*/  SYNCS.PHASECHK.TRANS64.TRYWAIT P0, [R0+URZ], R3 ;  /* 0x00000003000075a7 */ /* 0x00452400080011ff */
[----:B----4-:R-:W-:Y:S05]  /*45e0*/  @!P0 NANOSLEEP.SYNCS 0x989680 ;  /* 0x009896800000895d */ /* 0x010fea0003900000 */
[----:B------:R-:W4:Y:S02]  /*45f0*/  @!P0 SYNCS.PHASECHK.TRANS64 P0, [R0+URZ], R3 ;  /* 0x00000003000085a7 */ /* 0x000f2400080010ff */
[----:B----4-:R-:W-:Y:S05]  /*4600*/  @!P0 BRA `(.L_x_87) ;  /* 0xfffffffc00f08947 */ /* 0x010fea000383ffff */
[----:B------:R-:W-:Y:S05]  /*4610*/  BRA `(.L_x_86) ;  /* 0x00000000000c7947 */ /* 0x000fea0003800000 */
.L_x_82:
[----:B------:R-:W-:-:S04]  /*4620*/  UIADD3 UR4, UPT, UPT, UR26, 0x160, URZ ;  /* 0x000001601a047890 */ /* 0x000fc8000fffe0ff */
[----:B------:R-:W-:-:S09]  /*4630*/  UPRMT UR4, UR45, 0x654, UR4 ;  /* 0x000006542d047896 */ /* 0x000fd20008000004 */
[----:B------:R-:W-:Y:S03]  /*4640*/  SYNCS.ARRIVE.TRANS64.RED.A1T0 RZ, [UR4], RZ ;  /* 0x000000ffffff79a7 */ /* 0x000fe60008100404 */
.L_x_86:
[----:B-12---:R-:W-:Y:S01]  /*4650*/  SHF.L.U32 R3, RZ, 0x1f, RZ ;  /* 0x0000001fff037819 */ /* 0x006fe200000006ff */
[----:B------:R-:W-:Y:S01]  /*4660*/  UIADD3 UR4, UPT, UPT, UR26, 0x160, URZ ;  /* 0x000001601a047890 */ /* 0x000fe2000fffe0ff */
[----:B------:R-:W-:Y:S02]  /*4670*/  PLOP3.LUT P0, PT, PT, PT, UP1, 0x80, 0x8 ;  /* 0x000000000008781c */ /* 0x000fe40003f0f018 */
[----:B------:R-:W1:Y:S02]  /*4680*/  SYNCS.PHASECHK.TRANS64.TRYWAIT P1, [UR26+0x160], R3 ;  /* 0x00016003ff0075a7 */ /* 0x000e64000802111a */
[----:B-1----:R-:W-:Y:S09]  /*4690*/  @!P1 BRA `(.L_x_88) ;  /* 0x0000004800a49947 */ /* 0x002ff20003800000 */
.L_x_181:
[----:B------:R-:W-:Y:S01]  /*46a0*/  @!UP1 UPRMT UR4, UR45, 0x654, UR4 ;  /* 0x000006542d049896 */ /* 0x000fe20008000004 */
[----:B------:R-:W-:Y:S01]  /*46b0*/  UMOV UR5, 0xffff ;  /* 0x0000ffff00057882 */ /* 0x000fe20000000000 */
[----:B------:R-:W-:-:S07]  /*46c0*/  UMOV UR6, 0x1 ;  /* 0x0000000100067882 */ /* 0x000fce0000000000 */
[----:B------:R-:W-:Y:S01]  /*46d0*/  @!P0 SYNCS.ARRIVE.TRANS64.RED.A1T0 RZ, [UR4], RZ ;  /* 0x000000ffffff89a7 */ /* 0x000fe20008100404 */
[----:B------:R-:W-:Y:S01]  /*46e0*/  NOP ;  /* 0x0000000000007918 */ /* 0x000fe20000000000 */
[----:B-1----:R-:W1:Y:S01]  /*46f0*/  LDS R0, [UR8+0x14] ;  /* 0x00001408ff007984 */ /* 0x002e620008000800 */
[----:B------:R-:W-:-:S04]  /*4700*/  ULOP3.LUT UR4, UR44, 0xffff, URZ, 0xc0, !UPT ;  /* 0x0000ffff2c047892 */ /* 0x000fc8000f8ec0ff */
[----:B------:R-:W-:-:S04]  /*4710*/  USHF.R.U32.HI UR4, URZ, 0x5, UR4 ;  /* 0x00000005ff047899 */ /* 0x000fc80008011604 */
[----:B------:R-:W-:Y:S02]  /*4720*/  USHF.L.U32 UR5, UR5, UR4, URZ ;  /* 0x0000000405057299 */ /* 0x000fe400080006ff */
[----:B------:R-:W-:-:S04]  /*4730*/  USHF.L.U32 UR4, UR6, UR4, URZ ;  /* 0x0000000406047299 */ /* 0x000fc800080006ff */
[----:B-1----:R-:W-:-:S04]  /*4740*/  LOP3.LUT R0, R0, UR5, RZ, 0xc0, !PT ;  /* 0x0000000500007c12 */ /* 0x002fc8000f8ec0ff */
[----:B------:R-:W-:-:S13]  /*4750*/  ISETP.NE.AND P0, PT, R0, UR5, PT ;  /* 0x0000000500007c0c */ /* 0x000fda000bf05270 */
[----:B------:R-:W-:Y:S05]  /*4760*/  @P0 BRA `(.L_x_89) ;  /* 0x0000000000580947 */ /* 0x000fea0003800000 */
[----:B------:R-:W1:Y:S02]  /*4770*/  LDS R0, [UR8+0x18] ;  /* 0x00001808ff007984 */ /* 0x000e640008000800 */
[----:B-1----:R-:W-:-:S04]  /*4780*/  LOP3.LUT R0, R0, UR4, RZ, 0xc0, !PT ;  /* 0x0000000400007c12 */ /* 0x002fc8000f8ec0ff */
[----:B------:R-:W-:-:S13]  /*4790*/  ISETP.NE.AND P0, PT, R0, UR4, PT ;  /* 0x0000000400007c0c */ /* 0x000fda000bf05270 */
[----:B------:R-:W-:Y:S05]  /*47a0*/  @P0 BRA `(.L_x_90) ;  /* 0x00000000003c0947 */ /* 0x000fea0003800000 */
[----:B------:R-:W1:Y:S01]  /*47b0*/  S2R R2, SR_LANEID ;  /* 0x0000000000027919 */ /* 0x000e620000000000 */
[----:B------:R-:W-:Y:S01]  /*47c0*/  ULOP3.LUT UR5, URZ, UR5, URZ, 0x33, !UPT ;  /* 0x00000005ff057292 */ /* 0x000fe2000f8e33ff */
[----:B------:R-:W-:Y:S01]  /*47d0*/  LOP3.LUT R4, RZ, UR4, RZ, 0x33, !PT ;  /* 0x00000004ff047c12 */ /* 0x000fe2000f8e33ff */
[----:B------:R-:W-:Y:S02]  /*47e0*/  VOTEU.ANY UR4, UPT, PT ;  /* 0x0000000000047886 */ /* 0x000fe400038e0100 */
[----:B------:R-:W-:Y:S01]  /*47f0*/  UFLO.U32 UR4, UR4 ;  /* 0x00000004000472bd */ /* 0x000fe200080e0000 */
[----:B------:R-:W2:Y:S01]  /*4800*/  REDUX UR6, R4 ;  /* 0x00000000040673c4 */ /* 0x000ea20000000000 */
[----:B------:R-:W-:-:S06]  /*4810*/  IMAD.U32 R0, RZ, RZ, UR5 ;  /* 0x00000005ff007e24 */ /* 0x000fcc000f8e00ff */
[----:B------:R4:W-:Y:S01]  /*4820*/  UTCATOMSWS.AND URZ, UR5 ;  /* 0x0000000500ff79e3 */ /* 0x0009e20008000000 */
[----:B------:R-:W3:Y:S01]  /*4830*/  REDUX UR7, R0 ;  /* 0x00000000000773c4 */ /* 0x000ee20000000000 */
[----:B-1----:R-:W-:Y:S01]  /*4840*/  ISETP.EQ.U32.AND P0, PT, R2, UR4, PT ;  /* 0x0000000402007c0c */ /* 0x002fe2000bf02070 */
[----:B--2---:R-:W-:Y:S01]  /*4850*/  IMAD.U32 R2, RZ, RZ, UR6 ;  /* 0x00000006ff027e24 */ /* 0x004fe2000f8e00ff */
[----:B---3--:R-:W-:-:S11]  /*4860*/  MOV R3, UR7 ;  /* 0x0000000700037c02 */ /* 0x008fd60008000f00 */
[----:B------:R4:W-:Y:S04]  /*4870*/  @P0 ATOMS.AND RZ, [UR8+0x14], R3 ;  /* 0x00001403ffff098c */ /* 0x0009e8000a800008 */
[----:B------:R4:W-:Y:S01]  /*4880*/  @P0 ATOMS.AND RZ, [UR8+0x18], R2 ;  /* 0x00001802ffff098c */ /* 0x0009e2000a800008 */
[----:B------:R-:W-:Y:S05]  /*4890*/  BRA `(.L_x_91) ;  /* 0x0000000000147947 */ /* 0x000fea0003800000 */
.L_x_90:
[----:B------:R-:W-:Y:S02]  /*48a0*/  MOV R2, 0x48c0 ;  /* 0x000048c000027802 */ /* 0x000fe40000000f00 */
[----:B---3-5:R-:W-:Y:S05]  /*48b0*/  CALL.REL.NOINC `($__internal_0_$__cuda_sm10x_tcgen05_guardrail_trap_col_being_dealloced_not_returned_by_alloc) ;  /* 0x0000004c00107944 */ /* 0x028fea0003c00000 */
[----:B------:R-:W-:Y:S05]  /*48c0*/  BRA `(.L_x_91) ;  /* 0x0000000000087947 */ /* 0x000fea0003800000 */
.L_x_89:
[----:B------:R-:W-:Y:S02]  /*48d0*/  MOV R2, 0x48f0 ;  /* 0x000048f000027802 */ /* 0x000fe40000000f00 */
[----:B---3-5:R-:W-:Y:S05]  /*48e0*/  CALL.REL.NOINC `($__internal_2_$__cuda_sm10x_tcgen05_guardrail_trap_unallocated_columns_being_dealloced) ;  /* 0x0000004c001c7944 */ /* 0x028fea0003c00000 */
.L_x_91:
[----:B------:R-:W-:Y:S01]  /*48f0*/  NOP ;  /* 0x0000000000007918 */ /* 0x000fe20000000000 */
[----:B----4-:R-:W-:Y:S05]  /*4900*/  EXIT ;  /* 0x000000000000794d */ /* 0x010fea0003800000 */
.L_x_62:
[----:B------:R-:W-:-:S09]  /*4910*/  UISETP.NE.OR UP0, UPT, UR13, 0x3, !UP3 ;  /* 0x000000030d00788c */ /* 0x000fd2000df05670 */
[----:B------:R-:W-:Y:S05]  /*4920*/  BRA.U UP0, `(.L_x_92) ;  /* 0x0000000d00fc7547 */ /* 0x000fea000b800000 */
[----:B------:R-:W1:Y:S01]  /*4930*/  S2UR UR6, SR_CgaCtaId ;  /* 0x00000000000679c3 */ /* 0x000e620000008800 */
[----:B------:R-:W2:Y:S01]  /*4940*/  LDCU UR33, c[0x0][0x370] ;  /* 0x00006e00ff2177ac */ /* 0x000ea20008000800 */
[----:B------:R-:W-:Y:S02]  /*4950*/  HFMA2 R13, -RZ, RZ, 0, 0 ;  /* 0x00000000ff0d7431 */ /* 0x000fe400000001ff */
[----:B------:R-:W-:Y:S01]  /*4960*/  IMAD.MOV.U32 R15, RZ, RZ, 0x1 ;  /* 0x00000001ff0f7424 */ /* 0x000fe200078e00ff */
[----:B------:R-:W-:Y:S01]  /*4970*/  MOV R7, 0x2000 ;  /* 0x0000200000077802 */ /* 0x000fe20000000f00 */
[----:B------:R-:W2:Y:S01]  /*4980*/  LDCU.128 UR28, c[0x0][0xb10] ;  /* 0x00016200ff1c77ac */ /* 0x000ea20008000c00 */
[----:B------:R-:W-:Y:S01]  /*4990*/  IMAD.MOV.U32 R14, RZ, RZ, RZ ;  /* 0x000000ffff0e7224 */ /* 0x000fe200078e00ff */
[----:B------:R-:W3:Y:S01]  /*49a0*/  LDC.64 R16, c[0x0][0x348] ;  /* 0x0000d200ff107b82 */ /* 0x000ee20000000a00 */
[----:B------:R-:W4:Y:S01]  /*49b0*/  LDCU UR27, c[0x0][0x374] ;  /* 0x00006e80ff1b77ac */ /* 0x000f220008000800 */
[----:B------:R-:W4:Y:S06]  /*49c0*/  LDCU UR15, c[0x0][0xb0c] ;  /* 0x00016180ff0f77ac */ /* 0x000f2c0008000800 */
[----:B------:R-:W3:Y:S01]  /*49d0*/  LDC.64 R2, c[0x0][0x888] ;  /* 0x00022200ff027b82 */ /* 0x000ee20000000a00 */
[----:B------:R-:W4:Y:S01]  /*49e0*/  LDCU UR38, c[0x0][0xb20] ;  /* 0x00016400ff2677ac */ /* 0x000f220008000800 */
[----:B------:R-:W4:Y:S06]  /*49f0*/  LDCU UR4, c[0x0][0xb30] ;  /* 0x00016600ff0477ac */ /* 0x000f2c0008000800 */
[----:B------:R-:W3:Y:S01]  /*4a00*/  LDC.64 R4, c[0x0][0x890] ;  /* 0x00022400ff047b82 */ /* 0x000ee20000000a00 */
[----:B------:R-:W-:Y:S01]  /*4a10*/  UMOV UR24, 0x400 ;  /* 0x0000040000187882 */ /* 0x000fe20000000000 */
[----:B------:R-:W-:-:S02]  /*4a20*/  UPLOP3.LUT UP3, UPT, UPT, UPT, UPT, 0x40, 0x4 ;  /* 0x000000000004789c */ /* 0x000fc40003f6e870 */
[----:B-1----:R-:W-:Y:S02]  /*4a30*/  ULEA UR24, UR6, UR24, 0x18 ;  /* 0x0000001806187291 */ /* 0x002fe4000f8ec0ff */
[----:B--2---:R-:W-:Y:S02]  /*4a40*/  UIMAD.WIDE.U32 UR6, UR33, UR28, URZ ;  /* 0x0000001c210672a5 */ /* 0x004fe4000f8e00ff */
[----:B----4-:R-:W-:Y:S02]  /*4a50*/  UIMAD.WIDE.U32 UR8, UR27, UR31, URZ ;  /* 0x0000001f1b0872a5 */ /* 0x010fe4000f8e00ff */
[----:B------:R-:W-:Y:S02]  /*4a60*/  UISETP.GE.AND UP0, UPT, UR40, 0x1, UPT ;  /* 0x000000012800788c */ /* 0x000fe4000bf06270 */
[----:B------:R-:W-:Y:S01]  /*4a70*/  UISETP.NE.AND UP4, UPT, UR40, 0x1, UPT ;  /* 0x000000012800788c */ /* 0x000fe2000bf85270 */
[----:B------:R-:W-:Y:S02]  /*4a80*/  UMOV UR6, UR7 ;  /* 0x0000000700067c82 */ /* 0x000fe40008000000 */
[----:B------:R-:W-:Y:S01]  /*4a90*/  UMOV UR34, UR9 ;  /* 0x0000000900227c82 */ /* 0x000fe20008000000 */
[----:B------:R-:W1:Y:S01]  /*4aa0*/  LDCU.64 UR16, c[0x0][0xb28] ;  /* 0x00016500ff1077ac */ /* 0x000e620008000a00 */
[----:B------:R-:W-:-:S02]  /*4ab0*/  UISETP.NE.AND UP6, UPT, UR15, 0x1, UPT ;  /* 0x000000010f00788c */ /* 0x000fc4000bfc5270 */
[----:B------:R-:W-:Y:S02]  /*4ac0*/  UISETP.NE.AND UP5, UPT, UR30, 0x1, UPT ;  /* 0x000000011e00788c */ /* 0x000fe4000bfa5270 */
[----:B------:R-:W-:Y:S02]  /*4ad0*/  USHF.R.U32.HI UR35, URZ, UR29, UR6 ;  /* 0x0000001dff237299 */ /* 0x000fe40008011606 */
[----:B------:R-:W-:Y:S02]  /*4ae0*/  USHF.R.U32.HI UR34, URZ, UR38, UR34 ;  /* 0x00000026ff227299 */ /* 0x000fe40008011622 */
[----:B------:R-:W-:Y:S01]  /*4af0*/  UISETP.NE.AND UP2, UPT, UR4, 0x1, UPT ;  /* 0x000000010400788c */ /* 0x000fe2000bf45270 */
[----:B------:R-:W-:-:S10]  /*4b00*/  UMOV UR12, URZ ;  /* 0x000000ff000c7c82 */ /* 0x000fd40008000000 */
.L_x_101:
[C---:B------:R-:W-:Y:S02]  /*4b10*/  LEA R12, R14.reuse, UR24, 0x3 ;  /* 0x000000180e0c7c11 */ /* 0x040fe4000f8e18ff */
[----:B------:R-:W-:Y:S02]  /*4b20*/  SHF.L.U32 R9, R13, 0x1f, RZ ;  /* 0x0000001f0d097819 */ /* 0x000fe400000006ff */
[----:B------:R-:W-:Y:S02]  /*4b30*/  LEA R10, R14, UR24, 0x4 ;  /* 0x000000180e0a7c11 */ /* 0x000fe4000f8e20ff */
[----:B------:R-:W2:Y:S02]  /*4b40*/  SYNCS.PHASECHK.TRANS64.TRYWAIT P0, [R12+URZ+0xe0], R9 ;  /* 0x0000e0090c0075a7 */ /* 0x000ea400080011ff */
[----:B--2-4-:R-:W-:Y:S05]  /*4b50*/  @!P0 BRA `(.L_x_93) ;  /* 0x00000044008c8947 */ /* 0x014fea0003800000 */
.L_x_182:
[----:B--2---:R-:W2:Y:S01]  /*4b60*/  LDS.128 R8, [R10+0x170] ;  /* 0x000170000a087984 */ /* 0x004ea20000000c00 */
[----:B------:R-:W-:Y:S01]  /*4b70*/  UISETP.GE.AND UP0, UPT, UR40, 0x1, UPT ;  /* 0x000000012800788c */ /* 0x000fe2000bf06270 */
[----:B------:R-:W-:Y:S01]  /*4b80*/  @!PT LDS RZ, [RZ] ;  /* 0x00000000fffff984 */ /* 0x000fe20000000800 */
[----:B------:R-:W-:Y:S01]  /*4b90*/  @!PT LDS RZ, [RZ] ;  /* 0x00000000fffff984 */ /* 0x000fe20000000800 */
[----:B------:R-:W-:Y:S01]  /*4ba0*/  @!PT LDS RZ, [RZ] ;  /* 0x00000000fffff984 */ /* 0x000fe20000000800 */
[----:B------:R-:W-:Y:S01]  /*4bb0*/  @!PT LDS RZ, [RZ] ;  /* 0x00000000fffff984 */ /* 0x000fe20000000800 */
[----:B------:R4:W-:Y:S06]  /*4bc0*/  MEMBAR.ALL.CTA ;  /* 0x0000000000007992 */ /* 0x0009ec0000008000 */
[----:B----4-:R-:W4:Y:S01]  /*4bd0*/  FENCE.VIEW.ASYNC.S ;  /* 0x00000000000073c6 */ /* 0x010f220000000000 */
[----:B--2---:R-:W-:Y:S11]  /*4be0*/  LOP3.LUT P0, RZ, R10, 0x1, RZ, 0xc0, !PT ;  /* 0x000000010aff7812 */ /* 0x004ff6000780c0ff */
[----:B------:R-:W-:Y:S02]  /*4bf0*/  @!UPT UIADD3 URZ, UPT, UPT, URZ, URZ, URZ ;  /* 0x000000fffffff290 */ /* 0x000fe4000fffe0ff */
[----:B----4-:R-:W-:Y:S01]  /*4c00*/  VOTEU.ANY UP1, P0 ;  /* 0x0000000000ff7886 */ /* 0x010fe20000020100 */
[----:B------:R-:W-:Y:S11]  /*4c10*/  PLOP3.LUT P0, PT, PT, PT, UP1, 0x80, 0x8 ;  /* 0x000000000008781c */ /* 0x000ff60003f0f018 */
[----:B------:R-:W-:Y:S02]  /*4c20*/  @!UPT UIADD3 URZ, UPT, UPT, URZ, URZ, URZ ;  /* 0x000000fffffff290 */ /* 0x000fe4000fffe0ff */
[----:B------:R-:W-:Y:S02]  /*4c30*/  @P0 SHF.R.U32.HI R0, RZ, 0x10, R9 ;  /* 0x00000010ff000819 */ /* 0x000fe40000011609 */
[----:B------:R-:W-:Y:S02]  /*4c40*/  @P0 MOV R6, R8 ;  /* 0x0000000800060202 */ /* 0x000fe40000000f00 */
[----:B------:R-:W-:Y:S01]  /*4c50*/  @P0 R2UR UR4, R0 ;  /* 0x00000000000402ca */ /* 0x000fe200000e0000 */
[----:B------:R-:W-:Y:S01]  /*4c60*/  VIADD R0, R12, 0xf0 ;  /* 0x000000f00c007836 */ /* 0x000fe20000000000 */
[----:B------:R-:W-:Y:S02]  /*4c70*/  @P0 LOP3.LUT R8, R9, 0xffff, RZ, 0xc0, !PT ;  /* 0x0000ffff09080812 */ /* 0x000fe400078ec0ff */
[----:B------:R-:W-:Y:S02]  /*4c80*/  @P0 R2UR UR6, R6 ;  /* 0x00000000060602ca */ /* 0x000fe400000e0000 */
[----:B------:R-:W-:Y:S02]  /*4c90*/  PRMT R0, RZ, 0x654, R0 ;  /* 0x00000654ff007816 */ /* 0x000fe40000000000 */
[----:B------:R-:W-:Y:S02]  /*4ca0*/  @P0 R2UR UR5, R8 ;  /* 0x00000000080502ca */ /* 0x000fe400000e0000 */
[----:B------:R2:W-:Y:S03]  /*4cb0*/  SYNCS.ARRIVE.TRANS64.RED.A1T0 RZ, [R0+URZ], RZ ;  /* 0x000000ff00ff79a7 */ /* 0x0005e600081004ff */
[----:B------:R-:W-:Y:S04]  /*4cc0*/  @UP1 UMOV UR26, UR4 ;  /* 0x00000004001a1c82 */ /* 0x000fe80008000000 */
[----:B------:R-:W-:Y:S04]  /*4cd0*/  @UP1 UMOV UR14, UR6 ;  /* 0x00000006000e1c82 */ /* 0x000fe80008000000 */
[----:B------:R-:W-:Y:S01]  /*4ce0*/  @UP1 UMOV UR13, UR5 ;  /* 0x00000005000d1c82 */ /* 0x000fe20008000000 */
[----:B------:R-:W-:Y:S05]  /*4cf0*/  BRA.U !UP0, `(.L_x_94) ;  /* 0x0000000108a47547 */ /* 0x000fea000b800000 */
[----:B------:R-:W-:Y:S02]  /*4d00*/  UIMAD.WIDE.U32 UR8, UR13, UR31, URZ ;  /* 0x0000001f0d0872a5 */ /* 0x000fe4000f8e00ff */
[----:B------:R-:W-:Y:S02]  /*4d10*/  UIMAD.WIDE.U32 UR10, UR14, UR28, URZ ;  /* 0x0000001c0e0a72a5 */ /* 0x000fe4000f8e00ff */
[----:B------:R-:W-:Y:S02]  /*4d20*/  USEL UR4, UR27, UR34, !UP5 ;  /* 0x000000221b047287 */ /* 0x000fe4000e800000 */
[----:B------:R-:W-:Y:S02]  /*4d30*/  USEL UR7, UR33, UR35, !UP6 ;  /* 0x0000002321077287 */ /* 0x000fe4000f000000 */
[----:B-1----:R-:W-:Y:S02]  /*4d40*/  UIMAD.WIDE.U32 UR18, UR4, UR16, URZ ;  /* 0x00000010041272a5 */ /* 0x002fe4000f8e00ff */
[----:B------:R-:W-:Y:S01]  /*4d50*/  UIMAD.WIDE.U32 UR20, UR7, UR16, URZ ;  /* 0x00000010071472a5 */ /* 0x000fe2000f8e00ff */
[----:B------:R-:W-:Y:S02]  /*4d60*/  UMOV UR5, UR9 ;  /* 0x0000000900057c82 */ /* 0x000fe40008000000 */
[----:B------:R-:W-:Y:S03]  /*4d70*/  USHF.R.U32.HI UR6, URZ, UR38, UR5 ;  /* 0x00000026ff067299 */ /* 0x000fe60008011605 */
[----:B------:R-:W-:Y:S01]  /*4d80*/  UMOV UR5, UR11 ;  /* 0x0000000b00057c82 */ /* 0x000fe20008000000 */
[----:B------:R-:W-:Y:S02]  /*4d90*/  USEL UR6, UR13, UR6, !UP5 ;  /* 0x000000060d067287 */ /* 0x000fe4000e800000 */
[----:B------:R-:W-:Y:S02]  /*4da0*/  USHF.R.U32.HI UR8, URZ, UR29, UR5 ;  /* 0x0000001dff087299 */ /* 0x000fe40008011605 */
[----:B------:R-:W-:Y:S01]  /*4db0*/  UIMAD.WIDE.U32 UR10, UR6, UR16, URZ ;  /* 0x00000010060a72a5 */ /* 0x000fe2000f8e00ff */
[----:B------:R-:W-:Y:S02]  /*4dc0*/  UMOV UR5, UR19 ;  /* 0x0000001300057c82 */ /* 0x000fe40008000000 */
[----:B------:R-:W-:Y:S03]  /*4dd0*/  @UP4 USHF.R.U32.HI UR4, URZ, UR17, UR5 ;  /* 0x00000011ff044299 */ /* 0x000fe60008011605 */
[----:B------:R-:W-:Y:S01]  /*4de0*/  UMOV UR5, UR21 ;  /* 0x0000001500057c82 */ /* 0x000fe20008000000 */
[----:B------:R-:W-:Y:S02]  /*4df0*/  UIMAD UR4, UR40, UR4, URZ ;  /* 0x00000004280472a4 */ /* 0x000fe4000f8e02ff */
[----:B------:R-:W-:Y:S02]  /*4e00*/  @UP4 USHF.R.U32.HI UR7, URZ, UR17, UR5 ;  /* 0x00000011ff074299 */ /* 0x000fe40008011605 */
[----:B------:R-:W-:Y:S02]  /*4e10*/  USEL UR5, UR14, UR8, !UP6 ;  /* 0x000000080e057287 */ /* 0x000fe4000f000000 */
[----:B------:R-:W-:Y:S02]  /*4e20*/  UIMAD UR8, UR40, UR7, URZ ;  /* 0x00000007280872a4 */ /* 0x000fe4000f8e02ff */
[----:B------:R-:W-:Y:S03]  /*4e30*/  UISETP.GE.AND UP0, UPT, UR6, UR4, UPT ;  /* 0x000000040600728c */ /* 0x000fe6000bf06270 */
[----:B------:R-:W-:Y:S01]  /*4e40*/  UMOV UR4, UR11 ;  /* 0x0000000b00047c82 */ /* 0x000fe20008000000 */
[----:B------:R-:W-:Y:S02]  /*4e50*/  UISETP.GE.OR UP0, UPT, UR5, UR8, UP0 ;  /* 0x000000080500728c */ /* 0x000fe40008706670 */
[----:B------:R-:W-:Y:S02]  /*4e60*/  USHF.R.U32.HI UR4, URZ, UR17, UR4 ;  /* 0x00000011ff047299 */ /* 0x000fe40008011604 */
[----:B------:R-:W-:Y:S02]  /*4e70*/  UIMAD.WIDE.U32 UR8, UR5, UR16, URZ ;  /* 0x00000010050872a5 */ /* 0x000fe4000f8e00ff */
[----:B------:R-:W-:Y:S04]  /*4e80*/  USEL UR10, UR6, UR4, !UP4 ;  /* 0x00000004060a7287 */ /* 0x000fe8000e000000 */
[----:B------:R-:W-:Y:S01]  /*4e90*/  UIADD3 UR11, UPT, UPT, -UR10, URZ, URZ ;  /* 0x000000ff0a0b7290 */ /* 0x000fe2000fffe1ff */
[----:B------:R-:W-:Y:S02]  /*4ea0*/  @!UP0 UMOV UR4, UR9 ;  /* 0x0000000900048c82 */ /* 0x000fe40008000000 */
[----:B------:R-:W-:Y:S02]  /*4eb0*/  @!UP0 USHF.R.U32.HI UR4, URZ, UR17, UR4 ;  /* 0x00000011ff048299 */ /* 0x000fe40008011604 */
[----:B------:R-:W-:Y:S02]  /*4ec0*/  UIMAD UR8, UR40, UR11, UR6 ;  /* 0x0000000b280872a4 */ /* 0x000fe4000f8e0206 */
[----:B------:R-:W-:Y:S04]  /*4ed0*/  @!UP0 USEL UR4, UR5, UR4, !UP4 ;  /* 0x0000000405048287 */ /* 0x000fe8000e000000 */
[----:B------:R-:W-:Y:S02]  /*4ee0*/  @!UP0 UIMAD UR8, UR7, UR8, UR4 ;  /* 0x00000008070882a4 */ /* 0x000fe4000f8e0204 */
[----:B------:R-:W-:Y:S02]  /*4ef0*/  @!UP0 UIADD3 UR9, UPT, UPT, UR10, -UR4, URZ ;  /* 0x800000040a098290 */ /* 0x000fe4000fffe0ff */
[----:B------:R-:W-:Y:S02]  /*4f00*/  UIADD3 UR4, UPT, UPT, -UR5, URZ, URZ ;  /* 0x000000ff05047290 */ /* 0x000fe4000fffe1ff */
[----:B------:R-:W-:Y:S02]  /*4f10*/  UIADD3 UR7, UPT, UPT, -UR6, URZ, URZ ;  /* 0x000000ff06077290 */ /* 0x000fe4000fffe1ff */
[----:B------:R-:W-:Y:S02]  /*4f20*/  @!UP0 UIMAD UR6, UR9, UR40, UR5 ;  /* 0x00000028090682a4 */ /* 0x000fe4000f8e0205 */
[----:B------:R-:W-:Y:S02]  /*4f30*/  UIMAD UR14, UR15, UR4, UR14 ;  /* 0x000000040f0e72a4 */ /* 0x000fe4000f8e020e */
[----:B------:R-:W-:Y:S01]  /*4f40*/  UIMAD UR13, UR30, UR7, UR13 ;  /* 0x000000071e0d72a4 */ /* 0x000fe2000f8e020d */
[----:B------:R-:W-:Y:S02]  /*4f50*/  @!UP0 UMOV UR5, UR8 ;  /* 0x0000000800058c82 */ /* 0x000fe40008000000 */
[----:B------:R-:W-:Y:S02]  /*4f60*/  UIMAD UR14, UR5, UR15, UR14 ;  /* 0x0000000f050e72a4 */ /* 0x000fe4000f8e020e */
[----:B------:R-:W-:Y:S11]  /*4f70*/  UIMAD UR13, UR6, UR30, UR13 ;  /* 0x0000001e060d72a4 */ /* 0x000ff6000f8e020d */
[----:B------:R-:W-:Y:S01]  /*4f80*/  @!UPT UIADD3 URZ, UPT, UPT, URZ, URZ, URZ ;  /* 0x000000fffffff290 */ /* 0x000fe2000fffe0ff */
.L_x_94:
[----:B------:R-:W4:Y:S01]  /*4f90*/  @!UP2 LDCU.128 UR20, c[0x0][0xb10] ;  /* 0x00016200ff14a7ac */ /* 0x000f220008000c00 */
[C---:B---3--:R-:W-:Y:S02]  /*4fa0*/  ISETP.NE.U32.AND P1, PT, R4.reuse, RZ, PT ;  /* 0x000000ff0400720c */ /* 0x048fe40003f25070 */
[----:B------:R-:W-:Y:S02]  /*4fb0*/  ISETP.NE.U32.AND P0, PT, R4, RZ, PT ;  /* 0x000000ff0400720c */ /* 0x000fe40003f05070 */
[C---:B------:R-:W-:Y:S02]  /*4fc0*/  ISETP.NE.AND.EX P1, PT, R5.reuse, RZ, PT, P1 ;  /* 0x000000ff0500720c */ /* 0x040fe40003f25310 */
[----:B------:R-:W-:Y:S01]  /*4fd0*/  ISETP.NE.AND.EX P0, PT, R5, RZ, PT, P0 ;  /* 0x000000ff0500720c */ /* 0x000fe20003f05300 */
[----:B------:R-:W3:Y:S01]  /*4fe0*/  @!UP2 LDCU UR5, c[0x0][0xb0c] ;  /* 0x00016180ff05a7ac */ /* 0x000ee20008000800 */
[----:B------:R-:W-:Y:S02]  /*4ff0*/  USHF.L.U32 UR11, UR25, 0x7, URZ ;  /* 0x00000007190b7899 */ /* 0x000fe400080006ff */
[----:B------:R-:W-:Y:S02]  /*5000*/  USHF.L.U32 UR10, UR32, 0x6, URZ ;  /* 0x00000006200a7899 */ /* 0x000fe400080006ff */
[----:B----4-:R-:W-:Y:S07]  /*5010*/  UIMAD.WIDE.U32 UR6, UR14, UR20, URZ ;  /* 0x000000140e0672a5 */ /* 0x010fee000f8e00ff */
[----:B------:R-:W-:Y:S01]  /*5020*/  @!UP2 UMOV UR4, UR7 ;  /* 0x000000070004ac82 */ /* 0x000fe20008000000 */
[----:B---3--:R-:W-:Y:S02]  /*5030*/  @!UP2 UISETP.NE.AND UP0, UPT, UR5, 0x1, UPT ;  /* 0x000000010500a88c */ /* 0x008fe4000bf05270 */
[----:B------:R-:W-:Y:S02]  /*5040*/  @!UP2 USHF.R.U32.HI UR4, URZ, UR21, UR4 ;  /* 0x00000015ff04a299 */ /* 0x000fe40008011604 */
[----:B------:R-:W-:Y:S02]  /*5050*/  UIMAD.WIDE.U32 UR6, UR13, UR23, URZ ;  /* 0x000000170d0672a5 */ /* 0x000fe4000f8e00ff */
[----:B------:R-:W-:Y:S02]  /*5060*/  @!UP2 USEL UR8, UR14, UR4, !UP0 ;  /* 0x000000040e08a287 */ /* 0x000fe4000c000000 */
[----:B------:R-:W-:Y:S03]  /*5070*/  @!UP2 UISETP.NE.AND UP0, UPT, UR22, 0x1, UPT ;  /* 0x000000011600a88c */ /* 0x000fe6000bf05270 */
[----:B------:R-:W-:Y:S02]  /*5080*/  @!UP2 UMOV UR6, UR7 ;  /* 0x000000070006ac82 */ /* 0x000fe40008000000 */
[----:B------:R-:W3:Y:S02]  /*5090*/  @!UP2 LDCU UR4, c[0x0][0xb20] ;  /* 0x00016400ff04a7ac */ /* 0x000ee40008000800 */
[----:B---3--:R-:W-:Y:S04]  /*50a0*/  @!UP2 USHF.R.U32.HI UR6, URZ, UR4, UR6 ;  /* 0x00000004ff06a299 */ /* 0x008fe80008011606 */
[----:B------:R-:W-:Y:S04]  /*50b0*/  @!UP2 USEL UR6, UR13, UR6, !UP0 ;  /* 0x000000060d06a287 */ /* 0x000fe8000c000000 */
[----:B------:R-:W-:Y:S02]  /*50c0*/  @!UP2 UIADD3 UR4, UPT, UPT, -UR8, UR6, URZ ;  /* 0x000000060804a290 */ /* 0x000fe4000fffe1ff */
[----:B------:R-:W-:Y:S02]  /*50d0*/  @!UP2 UIADD3 UR6, UPT, UPT, UR8, -UR6, URZ ;  /* 0x800000060806a290 */ /* 0x000fe4000fffe0ff */
[----:B------:R-:W-:Y:S02]  /*50e0*/  @!UP2 UIMAD UR14, UR4, UR5, UR14 ;  /* 0x00000005040ea2a4 */ /* 0x000fe4000f8e020e */
[----:B------:R-:W-:Y:S01]  /*50f0*/  @!UP2 UIMAD UR13, UR6, UR22, UR13 ;  /* 0x00000016060da2a4 */ /* 0x000fe2000f8e020d */
[----:B------:R-:W-:Y:S11]  /*5100*/  BRA.U UP3, `(.L_x_95) ;  /* 0x0000000103107547 */ /* 0x000ff6000b800000 */
[----:B--2---:R-:W-:Y:S04]  /*5110*/  MOV R0, UR37 ;  /* 0x0000002500007c02 */ /* 0x004fe80008000f00 */
[----:B------:R-:W-:Y:S04]  /*5120*/  SHF.L.U32 R9, R0, 0x1f, RZ ;  /* 0x0000001f00097819 */ /* 0x000fe800000006ff */
[----:B------:R-:W2:Y:S02]  /*5130*/  SYNCS.PHASECHK.TRANS64.TRYWAIT P2, [UR24+0xd8], R9 ;  /* 0x0000d809ff0075a7 */ /* 0x000ea40008041118 */
[----:B--2---:R-:W-:Y:S05]  /*5140*/  @!P2 BRA `(.L_x_96) ;  /* 0x000000400024a947 */ /* 0x004fea0003800000 */
.L_x_95:
[----:B------:R-:W-:Y:S05]  /*5150*/  @!P1 BRA `(.L_x_97) ;  /* 0x0000000000309947 */ /* 0x000fea0003800000 */
[----:B------:R-:W-:Y:S01]  /*5160*/  ISETP.NE.U32.AND P1, PT, R2, RZ, PT ;  /* 0x000000ff0200720c */ /* 0x000fe20003f25070 */
[----:B------:R-:W3:Y:S01]  /*5170*/  LDCU.64 UR4, c[0x0][0x358] ;  /* 0x00006b00ff0477ac */ /* 0x000ee20008000a00 */
[----:B------:R-:W-:Y:S02]  /*5180*/  IMAD.MOV.U32 R84, RZ, RZ, 0x1 ;  /* 0x00000001ff547424 */ /* 0x000fe400078e00ff */
[----:B------:R-:W-:Y:S11]  /*5190*/  ISETP.NE.AND.EX P1, PT, R3, RZ, PT, P1 ;  /* 0x000000ff0300720c */ /* 0x000ff60003f25310 */
[----:B------:R-:W-:Y:S02]  /*51a0*/  @!UPT UIADD3 URZ, UPT, UPT, URZ, URZ, URZ ;  /* 0x000000fffffff290 */ /* 0x000fe4000fffe0ff */
[----:B--2---:R-:W2:Y:S01]  /*51b0*/  @P1 LDC.64 R8, c[0x0][0x888] ;  /* 0x00022200ff081b82 */ /* 0x004ea20000000a00 */
[----:B------:R-:W-:Y:S04]  /*51c0*/  @P1 IMAD R0, R4, UR36, RZ ;  /* 0x0000002404001c24 */ /* 0x000fe8000f8e02ff */
[----:B--2---:R-:W-:Y:S04]  /*51d0*/  @P1 IMAD.WIDE R8, R0, 0x4, R8 ;  /* 0x0000000400081825 */ /* 0x004fe800078e0208 */
[----:B------:R-:W-:Y:S01]  /*51e0*/  HFMA2 R0, -RZ, RZ, 0, 5.9604644775390625e-08 ;  /* 0x00000001ff007431 */ /* 0x000fe200000001ff */
[----:B---3-5:R3:W5:Y:S04]  /*51f0*/  @P1 LDG.E R41, desc[UR4][R8.64] ;  /* 0x0000000408291981 */ /* 0x028768000c1e1900 */
[----:B------:R-:W-:Y:S01]  /*5200*/  @!P1 PRMT R84, R0, 0x7610, R84 ;  /* 0x0000761000549816 */ /* 0x000fe20000000054 */
[----:B---3--:R-:W4:Y:S06]  /*5210*/  @!P1 LDC R41, c[0x0][0x880] ;  /* 0x00022000ff299b82 */ /* 0x008f2c0000000800 */
.L_x_97:
[----:B----45:R-:W-:Y:S01]  /*5220*/  @!P0 FSETP.EQ.AND P1, PT, R41, RZ, PT ;  /* 0x000000ff2900820b */ /* 0x030fe20003f22000 */
[----:B------:R-:W-:Y:S01]  /*5230*/  @!UPT UIADD3 URZ, UPT, UPT, URZ, URZ, URZ ;  /* 0x000000fffffff290 */ /* 0x000fe2000fffe0ff */
[----:B------:R-:W-:Y:S11]  /*5240*/  @!P0 BRA `(.L_x_98) ;  /* 0x0000000000188947 */ /* 0x000ff60003800000 */
[----:B------:R-:W-:Y:S02]  /*5250*/  LOP3.LUT P0, RZ, R84, 0xff, RZ, 0xc0, !PT ;  /* 0x000000ff54ff7812 */ /* 0x000fe4000780c0ff */
[----:B------:R-:W-:Y:S04]  /*5260*/  ISETP.NE.U32.AND P1, PT, R2, RZ, PT ;  /* 0x000000ff0200720c */ /* 0x000fe80003f25070 */
[----:B------:R-:W-:Y:S04]  /*5270*/  ISETP.NE.AND.EX P1, PT, R3, RZ, PT, P1 ;  /* 0x000000ff0300720c */ /* 0x000fe80003f25310 */
[----:B------:R-:W-:Y:S03]  /*5280*/  PLOP3.LUT P1, PT, P1, PT, PT, 0x8, 0x80 ;  /* 0x000000000080781c */ /* 0x000fe60000f2e170 */
[----:B------:R-:W-:Y:S11]  /*5290*/  @P0 FSETP.EQ.AND P1, PT, R41, RZ, PT ;  /* 0x000000ff2900020b */ /* 0x000ff60003f22000 */
[----:B------:R-:W-:Y:S02]  /*52a0*/  @!UPT UIADD3 URZ, UPT, UPT, URZ, URZ, URZ ;  /* 0x000000fffffff290 */ /* 0x000fe4000fffe0ff */
.L_x_98:
[----:B------:R-:W-:Y:S01]  /*52b0*/  ULEA UR4, UR12, UR24, 0x3 ;  /* 0x000000180c047291 */ /* 0x000fe2000f8e18ff */
[----:B--2---:R-:W-:Y:S02]  /*52c0*/  SHF.L.U32 R9, R15, 0x1f, RZ ;  /* 0x0000001f0f097819 */ /* 0x004fe400000006ff */
[----:B------:R-:W-:Y:S04]  /*52d0*/  ELECT P0, URZ, PT ;  /* 0x0000000000ff782f */ /* 0x000fe80003800000 */
[----:B------:R-:W-:Y:S02]  /*52e0*/  PLOP3.LUT P1, PT, P1, P0, PT, 0xf2, 0x2f ;  /* 0x00000000002f781c */ /* 0x000fe40000f21e72 */
[----:B------:R-:W2:Y:S11]  /*52f0*/  SYNCS.PHASECHK.TRANS64.TRYWAIT P2, [UR4+0xb8], R9 ;  /* 0x0000b809ff0075a7 */ /* 0x000eb60008041104 */
[----:B------:R-:W-:Y:S05]  /*5300*/  @!P1 IADD3 R8, P0, PT, R16, 0x580, RZ ;  /* 0x0000058010089810 */ /* 0x000fea0007f1e0ff */
[----:B------:R-:W-:Y:S01]  /*5310*/  @!P1 IMAD.X R6, RZ, RZ, R17, P0 ;  /* 0x000000ffff069224 */ /* 0x000fe200000e0611 */
[----:B--2---:R-:W-:Y:S07]  /*5320*/  @!P2 BRA `(.L_x_99) ;  /* 0x0000003c00c4a947 */ /* 0x004fee0003800000 */
.L_x_185:
[----:B------:R-:W3:Y:S01]  /*5330*/  S2UR UR20, SR_CgaCtaId ;  /* 0x00000000001479c3 */ /* 0x000ee20000008800 */
[----:B------:R-:W-:Y:S01]  /*5340*/  @!P1 R2UR UR7, R6 ;  /* 0x00000000060792ca */ /* 0x000fe200000e0000 */
[----:B------:R-:W-:Y:S01]  /*5350*/  UIADD3 UR5, UPT, UPT, UR12, 0x1, URZ ;  /* 0x000000010c057890 */ /* 0x000fe2000fffe0ff */
[----:B------:R-:W-:Y:S01]  /*5360*/  @!P1 R2UR UR6, R8 ;  /* 0x00000000080692ca */ /* 0x000fe200000e0000 */
[----:B------:R-:W-:Y:S01]  /*5370*/  UIADD3 UR9, UPT, UPT, UR4, 0xa0, URZ ;  /* 0x000000a004097890 */ /* 0x000fe2000fffe0ff */
[----:B------:R-:W-:Y:S01]  /*5380*/  @!P1 IMAD.MOV.U32 R6, RZ, RZ, 0x2000 ;  /* 0x00002000ff069424 */ /* 0x000fe200078e00ff */
[----:B------:R-:W-:Y:S01]  /*5390*/  UISETP.NE.AND UP0, UPT, UR5, 0x3, UPT ;  /* 0x000000030500788c */ /* 0x000fe2000bf05270 */
[----:B------:R-:W-:Y:S01]  /*53a0*/  VIADD R14, R14, 0x1 ;  /* 0x000000010e0e7836 */ /* 0x000fe20000000000 */
[----:B------:R-:W-:Y:S01]  /*53b0*/  UMOV UR22, 0x0 ;  /* 0x0000000000167882 */ /* 0x000fe20000000000 */
[----:B------:R-:W-:Y:S05]  /*53c0*/  UMOV UR23, 0x10000000 ;  /* 0x1000000000177882 */ /* 0x000fea0000000000 */
[----:B--2---:R-:W-:Y:S01]  /*53d0*/  IMAD.U32 R9, RZ, RZ, UR7 ;  /* 0x00000007ff097e24 */ /* 0x004fe2000f8e00ff */
[----:B------:R-:W-:Y:S01]  /*53e0*/  USEL UR7, URZ, 0x1, UP0 ;  /* 0x00000001ff077887 */ /* 0x000fe20008000000 */
[----:B------:R-:W-:Y:S01]  /*53f0*/  IMAD.U32 R8, RZ, RZ, UR6 ;  /* 0x00000006ff087e24 */ /* 0x000fe2000f8e00ff */
[----:B------:R-:W-:Y:S02]  /*5400*/  USEL UR6, UR5, URZ, UP0 ;  /* 0x000000ff05067287 */ /* 0x000fe40008000000 */
[----:B------:R-:W-:Y:S01]  /*5410*/  VOTEU.ALL UP0, P1 ;  /* 0x0000000000ff7886 */ /* 0x000fe20000800000 */
[----:B------:R-:W-:Y:S02]  /*5420*/  @!P1 R2UR UR19, R9 ;  /* 0x00000000091392ca */ /* 0x000fe400000e0000 */
[----:B------:R-:W-:Y:S02]  /*5430*/  @!P1 R2UR UR18, R8 ;  /* 0x00000000081292ca */ /* 0x000fe400000e0000 */
[----:B------:R-:W-:Y:S01]  /*5440*/  @!UP0 ULEA UR5, UR12, UR24, 0xd ;  /* 0x000000180c058291 */ /* 0x000fe2000f8e68ff */
[----:B------:R-:W-:Y:S01]  /*5450*/  LOP3.LUT R15, R15, UR7, RZ, 0x3c, !PT ;  /* 0x000000070f0f7c12 */ /* 0x000fe2000f8e3cff */
[----:B---3--:R-:W-:Y:S02]  /*5460*/  UPRMT UR20, UR20, 0x654, UR9 ;  /* 0x0000065414147896 */ /* 0x008fe40008000009 */
[----:B------:R-:W-:Y:S01]  /*5470*/  @!UP0 UIADD3 UR8, UPT, UPT, UR5, 0x200, URZ ;  /* 0x0000020005088890 */ /* 0x000fe2000fffe0ff */
[----:B------:R-:W-:Y:S01]  /*5480*/  SHF.L.U32 R0, R15, 0x1f, RZ ;  /* 0x0000001f0f007819 */ /* 0x000fe200000006ff */
[----:B------:R-:W-:Y:S01]  /*5490*/  VOTEU.ALL UP0, P1 ;  /* 0x0000000000ff7886 */ /* 0x000fe20000800000 */
[----:B------:R-:W-:Y:S01]  /*54a0*/  UMOV UR12, UR36 ;  /* 0x00000024000c7c82 */ /* 0x000fe20008000000 */
[----:B------:R-:W-:Y:S05]  /*54b0*/  ULEA UR5, UR6, UR24, 0x3 ;  /* 0x0000001806057291 */ /* 0x000fea000f8e18ff */
[----:B------:R2:W-:Y:S01]  /*54c0*/  @!UP0 UTMALDG.3D [UR8], [UR18], desc[UR22] ;  /* 0x00001608120085b4 */ /* 0x0005e20008011000 */
[----:B------:R2:W-:Y:S01]  /*54d0*/  @!P1 SYNCS.ARRIVE.TRANS64.RED.A0TR RZ, [UR4+0xa0], R6 ;  /* 0x0000a006ffff99a7 */ /* 0x0005e20008300404 */
[----:B------:R-:W-:Y:S02]  /*54e0*/  SYNCS.ARRIVE.TRANS64.RED.A1T0 RZ, [UR20], RZ ;  /* 0x000000ffffff79a7 */ /* 0x000fe40008100414 */
[----:B------:R-:W3:Y:S02]  /*54f0*/  SYNCS.PHASECHK.TRANS64.TRYWAIT P0, [UR5+0xb8], R0 ;  /* 0x0000b800ff0075a7 */ /* 0x000ee40008001105 */
[----:B--23--:R-:W-:Y:S05]  /*5500*/  @!P0 BRA `(.L_x_100) ;  /* 0x0000003c00648947 */ /* 0x00cfea0003800000 */
.L_x_187:
[----:B------:R-:W3:Y:S01]  /*5510*/  S2UR UR12, SR_CgaCtaId ;  /* 0x00000000000c79c3 */ /* 0x000ee20000008800 */
[----:B------:R-:W-:Y:S01]  /*5520*/  UIADD3 UR9, UPT, UPT, UR5, 0xa0, URZ ;  /* 0x000000a005097890 */ /* 0x000fe2000fffe0ff */
[----:B------:R-:W-:Y:S01]  /*5530*/  @!P1 IADD3 R6, P0, PT, R16, 0x580, RZ ;  /* 0x0000058010069810 */ /* 0x000fe20007f1e0ff */
[----:B------:R-:W-:Y:S01]  /*5540*/  UPLOP3.LUT UP3, UPT, UPT, UPT, UPT, 0x80, 0x8 ;  /* 0x000000000008789c */ /* 0x000fe20003f6f070 */
[----:B------:R-:W-:Y:S01]  /*5550*/  R2UR UR23, R86 ;  /* 0x00000000561772ca */ /* 0x000fe200000e0000 */
[----:B------:R-:W-:Y:S01]  /*5560*/  UMOV UR20, 0x0 ;  /* 0x0000000000147882 */ /* 0x000fe20000000000 */
[----:B------:R-:W-:Y:S01]  /*5570*/  @!P1 R2UR UR7, R6 ;  /* 0x00000000060792ca */ /* 0x000fe200000e0000 */
[----:B--2---:R-:W-:Y:S01]  /*5580*/  @!P1 IMAD.X R0, RZ, RZ, R17, P0 ;  /* 0x000000ffff009224 */ /* 0x004fe200000e0611 */
[----:B------:R-:W-:Y:S01]  /*5590*/  UMOV UR21, 0x10000000 ;  /* 0x1000000000157882 */ /* 0x000fe20000000000 */
[----:B------:R-:W-:Y:S01]  /*55a0*/  VOTEU.ALL UP0, P1 ;  /* 0x0000000000ff7886 */ /* 0x000fe20000800000 */
[----:B------:R-:W-:Y:S02]  /*55b0*/  R2UR UR22, R87 ;  /* 0x00000000571672ca */ /* 0x000fe400000e0000 */
[----:B------:R-:W-:Y:S02]  /*55c0*/  @!P1 R2UR UR4, R0 ;  /* 0x00000000000492ca */ /* 0x000fe400000e0000 */
[----:B------:R-:W-:Y:S01]  /*55d0*/  @!UP0 UIADD3 UR10, UPT, UPT, UR10, 0x20, URZ ;  /* 0x000000200a0a8890 */ /* 0x000fe2000fffe0ff */
[C---:B------:R-:W-:Y:S02]  /*55e0*/  ISETP.NE.AND P0, PT, R14.reuse, 0x2, PT ;  /* 0x000000020e00780c */ /* 0x040fe40003f05270 */
[----:B------:R-:W-:Y:S02]  /*55f0*/  UIADD3 UR32, UPT, UPT, UR13, UR23, URZ ;  /* 0x000000170d207290 */ /* 0x000fe4000fffe0ff */
[----:B------:R-:W-:Y:S01]  /*5600*/  IMAD.U32 R8, RZ, RZ, UR7 ;  /* 0x00000007ff087e24 */ /* 0x000fe2000f8e00ff */
[----:B------:R-:W-:Y:S02]  /*5610*/  SEL R0, RZ, 0x1, P0 ;  /* 0x00000001ff007807 */ /* 0x000fe40000000000 */
[----:B------:R-:W-:Y:S01]  /*5620*/  SEL R14, R14, RZ, P0 ;  /* 0x000000ff0e0e7207 */ /* 0x000fe20000000000 */
[----:B------:R-:W-:Y:S01]  /*5630*/  UIADD3 UR25, UPT, UPT, UR14, UR22, URZ ;  /* 0x000000160e197290 */ /* 0x000fe2000fffe0ff */
[----:B------:R-:W-:Y:S01]  /*5640*/  @!P1 R2UR UR18, R8 ;  /* 0x00000000081292ca */ /* 0x000fe200000e0000 */
[----:B------:R-:W-:Y:S01]  /*5650*/  IMAD.U32 R9, RZ, RZ, UR4 ;  /* 0x00000004ff097e24 */ /* 0x000fe2000f8e00ff */
[----:B------:R-:W-:Y:S01]  /*5660*/  @!UP0 ULEA UR4, UR6, UR24, 0xd ;  /* 0x0000001806048291 */ /* 0x000fe2000f8e68ff */
[----:B------:R-:W-:Y:S03]  /*5670*/  LOP3.LUT R13, R13, R0, RZ, 0x3c, !PT ;  /* 0x000000000d0d7212 */ /* 0x000fe600078e3cff */
[----:B------:R-:W-:Y:S01]  /*5680*/  @!P1 R2UR UR19, R9 ;  /* 0x00000000091392ca */ /* 0x000fe200000e0000 */
[----:B------:R-:W-:Y:S02]  /*5690*/  @!UP0 UIADD3 UR8, UPT, UPT, UR4, 0x200, URZ ;  /* 0x0000020004088890 */ /* 0x000fe4000fffe0ff */
[----:B---3--:R-:W-:Y:S01]  /*56a0*/  UPRMT UR4, UR12, 0x654, UR9 ;  /* 0x000006540c047896 */ /* 0x008fe20008000009 */
[----:B------:R-:W-:Y:S02]  /*56b0*/  VOTEU.ALL UP0, P1 ;  /* 0x0000000000ff7886 */ /* 0x000fe40000800000 */
[----:B------:R-:W-:Y:S01]  /*56c0*/  UMOV UR12, UR36 ;  /* 0x00000024000c7c82 */ /* 0x000fe20008000000 */
[----:B------:R-:W-:Y:S06]  /*56d0*/  UMOV UR36, UR26 ;  /* 0x0000001a00247c82 */ /* 0x000fec0008000000 */
[----:B------:R2:W-:Y:S01]  /*56e0*/  @!UP0 UTMALDG.3D [UR8], [UR18], desc[UR20] ;  /* 0x00001408120085b4 */ /* 0x0005e20008011000 */
[----:B------:R4:W-:Y:S01]  /*56f0*/  @!P1 SYNCS.ARRIVE.TRANS64.RED.A0TR RZ, [UR5+0xa0], R7 ;  /* 0x0000a007ffff99a7 */ /* 0x0009e20008300405 */
[----:B------:R-:W-:Y:S01]  /*5700*/  SYNCS.ARRIVE.TRANS64.RED.A1T0 RZ, [UR4], RZ ;  /* 0x000000ffffff79a7 */ /* 0x000fe20008100404 */
[----:B------:R-:W-:Y:S04]  /*5710*/  UIADD3 UR4, UPT, UPT, UR6, 0x1, URZ ;  /* 0x0000000106047890 */ /* 0x000fe8000fffe0ff */
[----:B------:R-:W-:Y:S04]  /*5720*/  UISETP.NE.AND UP0, UPT, UR4, 0x3, UPT ;  /* 0x000000030400788c */ /* 0x000fe8000bf05270 */
[----:B------:R-:W-:Y:S06]  /*5730*/  USEL UR5, URZ, 0x1, UP0 ;  /* 0x00000001ff057887 */ /* 0x000fec0008000000 */
[----:B------:R-:W-:Y:S01]  /*5740*/  LOP3.LUT R15, R15, UR5, RZ, 0x3c, !PT ;  /* 0x000000050f0f7c12 */ /* 0x000fe2000f8e3cff */
[----:B--2---:R-:W-:Y:S01]  /*5750*/  USEL UR12, UR4, URZ, UP0 ;  /* 0x000000ff040c7287 */ /* 0x004fe20008000000 */
[----:B------:R-:W-:Y:S11]  /*5760*/  BRA.U UP1, `(.L_x_101) ;  /* 0xfffffff101e87547 */ /* 0x000ff6000b83ffff */
[----:B------:R-:W-:Y:S01]  /*5770*/  UIADD3 UR24, UPT, UPT, UR24, 0xb8, URZ ;  /* 0x000000b818187890 */ /* 0x000fe2000fffe0ff */
[----:B------:R-:W-:-:S03]  /*5780*/  SHF.L.U32 R3, R15, 0x1f, RZ ;  /* 0x0000001f0f037819 */ /* 0x000fc600000006ff */
[----:B------:R-:W-:-:S09]  /*5790*/  ULEA UR4, UR12, UR24, 0x3 ;  /* 0x000000180c047291 */ /* 0x000fd2000f8e18ff */
[----:B------:R-:W2:Y:S02]  /*57a0*/  SYNCS.PHASECHK.TRANS64.TRYWAIT P0, [UR4], R3 ;  /* 0x00000003ff0075a7 */ /* 0x000ea40008001104 */
[----:B--2---:R-:W-:Y:S05]  /*57b0*/  @!P0 BRA `(.L_x_102) ;  /* 0x0000003800d08947 */ /* 0x004fea0003800000 */
.L_x_189:
[----:B------:R-:W-:-:S04]  /*57c0*/  UIADD3 UR4, UPT, UPT, UR12, 0x1, URZ ;  /* 0x000000010c047890 */ /* 0x000fc8000fffe0ff */
[----:B------:R-:W-:-:S04]  /*57d0*/  UISETP.NE.AND UP0, UPT, UR4, 0x3, UPT ;  /* 0x000000030400788c */ /* 0x000fc8000bf05270 */
[----:B------:R-:W-:Y:S02]  /*57e0*/  USEL UR6, URZ, 0x1, UP0 ;  /* 0x00000001ff067887 */ /* 0x000fe40008000000 */
[----:B------:R-:W-:-:S04]  /*57f0*/  USEL UR4, UR4, URZ, UP0 ;  /* 0x000000ff04047287 */ /* 0x000fc80008000000 */
[----:B------:R-:W-:Y:S01]  /*5800*/  ULEA UR5, UR4, UR24, 0x3 ;  /* 0x0000001804057291 */ /* 0x000fe2000f8e18ff */
[----:B------:R-:W-:-:S04]  /*5810*/  LOP3.LUT R15, R15, UR6, RZ, 0x3c, !PT ;  /* 0x000000060f0f7c12 */ /* 0x000fc8000f8e3cff */
[----:B--2---:R-:W-:-:S04]  /*5820*/  SHF.L.U32 R3, R15, 0x1f, RZ ;  /* 0x0000001f0f037819 */ /* 0x004fc800000006ff */
[----:B------:R-:W2:Y:S02]  /*5830*/  SYNCS.PHASECHK.TRANS64.TRYWAIT P0, [UR5], R3 ;  /* 0x00000003ff0075a7 */ /* 0x000ea40008001105 */
[----:B--2---:R-:W-:Y:S05]  /*5840*/  @!P0 BRA `(.L_x_103) ;  /* 0x0000003800c48947 */ /* 0x004fea0003800000 */
.L_x_191:
[----:B------:R-:W-:-:S04]  /*5850*/  UIADD3 UR4, UPT, UPT, UR4, 0x1, URZ ;  /* 0x0000000104047890 */ /* 0x000fc8000fffe0ff */
[----:B------:R-:W-:-:S04]  /*5860*/  UISETP.NE.AND UP0, UPT, UR4, 0x3, UPT ;  /* 0x000000030400788c */ /* 0x000fc8000bf05270 */
[----:B------:R-:W-:Y:S02]  /*5870*/  USEL UR5, URZ, 0x1, UP0 ;  /* 0x00000001ff057887 */ /* 0x000fe40008000000 */
[----:B------:R-:W-:-:S04]  /*5880*/  USEL UR4, UR4, URZ, UP0 ;  /* 0x000000ff04047287 */ /* 0x000fc80008000000 */
[----:B------:R-:W-:Y:S01]  /*5890*/  ULEA UR4, UR4, UR24, 0x3 ;  /* 0x0000001804047291 */ /* 0x000fe2000f8e18ff */
[----:B--2---:R-:W-:-:S04]  /*58a0*/  LOP3.LUT R3, R15, UR5, RZ, 0x3c, !PT ;  /* 0x000000050f037c12 */ /* 0x004fc8000f8e3cff */
[----:B------:R-:W-:Y:S01]  /*58b0*/  SHF.L.U32 R3, R3, 0x1f, RZ ;  /* 0x0000001f03037819 */ /* 0x000fe200000006ff */
[----:B------:R-:W-:-:S07]  /*58c0*/  IMAD.U32 R0, RZ, RZ, UR4 ;  /* 0x00000004ff007e24 */ /* 0x000fce000f8e00ff */
.L_x_104:
[----:B--2---:R2:W3:Y:S02]  /*58d0*/  SYNCS.PHASECHK.TRANS64.TRYWAIT P0, [R0+URZ], R3 ;  /* 0x00000003000075a7 */ /* 0x0044e400080011ff */
[----:B---3--:R-:W-:Y:S05]  /*58e0*/  @!P0 NANOSLEEP.SYNCS 0x989680 ;  /* 0x009896800000895d */ /* 0x008fea0003900000 */
[----:B------:R-:W3:Y:S02]  /*58f0*/  @!P0 SYNCS.PHASECHK.TRANS64 P0, [R0+URZ], R3 ;  /* 0x00000003000085a7 */ /* 0x000ee400080010ff */
[----:B-1-3--:R-:W-:Y:S05]  /*5900*/  @P0 EXIT ;  /* 0x000000000000094d */ /* 0x00afea0003800000 */
[----:B------:R-:W-:Y:S05]  /*5910*/  BRA `(.L_x_104) ;  /* 0xfffffffc00ec7947 */ /* 0x000fea000383ffff */
.L_x_92:
[----:B------:R-:W-:-:S06]  /*5920*/  UISETP.GE.AND UP0, UPT, UR13, 0x4, UPT ;  /* 0x000000040d00788c */ /* 0x000fcc000bf06270 */
[----:B------:R-:W-:-:S13]  /*5930*/  PLOP3.LUT P0, PT, PT, PT, UP0, 0x80, 0x8 ;  /* 0x000000000008781c */ /* 0x000fda0003f0f008 */
[----:B------:R-:W-:Y:S05]  /*5940*/  @!P0 EXIT ;  /* 0x000000000000894d */ /* 0x000fea0003800000 */
[----:B------:R-:W1:Y:S08]  /*5950*/  S2UR UR4, SR_CgaCtaId ;  /* 0x00000000000479c3 */ /* 0x000e700000008800 */
[----:B------:R-:W-:Y:S01]  /*5960*/  BAR.SYNC.DEFER_BLOCKING 0x6, 0xa0 ;  /* 0x0182800000007b1d */ /* 0x000fe20000010000 */
[C---:B------:R-:W-:Y:S01]  /*5970*/  IMAD.SHL.U32 R2, R92.reuse, 0x20, RZ ;  /* 0x000000205c027824 */ /* 0x040fe200078e00ff */
[C---:B------:R-:W-:Y:S01]  /*5980*/  LOP3.LUT R93, R92.reuse, 0x2, RZ, 0xc0, !PT ;  /* 0x000000025c5d7812 */ /* 0x040fe200078ec0ff */
[C---:B------:R-:W-:Y:S01]  /*5990*/  IMAD.SHL.U32 R97, R92.reuse, 0x4, RZ ;  /* 0x000000045c617824 */ /* 0x040fe200078e00ff */
[C---:B------:R-:W-:Y:S01]  /*59a0*/  LOP3.LUT R98, R92.reuse, 0x60, RZ, 0xc0, !PT ;  /* 0x000000605c627812 */ /* 0x040fe200078ec0ff */
[----:B------:R-:W-:Y:S01]  /*59b0*/  IMAD.U32 R37, R92, 0x10000, RZ ;  /* 0x000100005c257824 */ /* 0x000fe200078e00ff */
[----:B------:R-:W-:-:S02]  /*59c0*/  UMOV UR47, 0x400 ;  /* 0x00000400002f7882 */ /* 0x000fc40000000000 */
[----:B------:R-:W2:Y:S01]  /*59d0*/  LDC.64 R78, c[0x0][0x8b0] ;  /* 0x00022c00ff4e7b82 */ /* 0x000ea20000000a00 */
[----:B------:R-:W-:Y:S01]  /*59e0*/  LOP3.LUT R4, R2, 0xc0, RZ, 0xc0, !PT ;  /* 0x000000c002047812 */ /* 0x000fe200078ec0ff */
[----:B------:R-:W-:Y:S01]  /*59f0*/  HFMA2 R36, -RZ, RZ, 0, 0 ;  /* 0x00000000ff247431 */ /* 0x000fe200000001ff */
[----:B------:R-:W-:Y:S02]  /*5a00*/  LOP3.LUT R92, R92, 0x4, RZ, 0xc0, !PT ;  /* 0x000000045c5c7812 */ /* 0x000fe400078ec0ff */
[----:B------:R-:W-:Y:S02]  /*5a10*/  CS2R R94, SRZ ;  /* 0x00000000005e7805 */ /* 0x000fe4000001ff00 */
[----:B------:R-:W-:Y:S01]  /*5a20*/  LOP3.LUT R97, R4, 0x18, R97, 0xf8, !PT ;  /* 0x0000001804617812 */ /* 0x000fe200078ef861 */
[----:B------:R-:W-:Y:S01]  /*5a30*/  IMAD.MOV.U32 R91, RZ, RZ, RZ ;  /* 0x000000ffff5b7224 */ /* 0x000fe200078e00ff */
[----:B------:R-:W-:Y:S01]  /*5a40*/  LOP3.LUT R37, R37, 0x600000, RZ, 0xc0, !PT ;  /* 0x0060000025257812 */ /* 0x000fe200078ec0ff */
[----:B------:R-:W3:Y:S01]  /*5a50*/  LDC.64 R76, c[0x0][0x8a8] ;  /* 0x00022a00ff4c7b82 */ /* 0x000ee20000000a00 */
[C---:B------:R-:W-:Y:S01]  /*5a60*/  IADD3 R96, PT, PT, -R92.reuse, 0x2, RZ ;  /* 0x000000025c607810 */ /* 0x040fe20007ffe1ff */
[----:B------:R-:W-:Y:S01]  /*5a70*/  IMAD.MOV R93, RZ, RZ, -R93 ;  /* 0x000000ffff5d7224 */ /* 0x000fe200078e0a5d */
[----:B------:R-:W-:Y:S01]  /*5a80*/  LOP3.LUT R97, R97, 0xf20, R2, 0xf8, !PT ;  /* 0x00000f2061617812 */ /* 0x000fe200078ef802 */
[----:B------:R-:W4:Y:S01]  /*5a90*/  LDCU UR62, c[0x0][0x370] ;  /* 0x00006e00ff3e77ac */ /* 0x000f220008000800 */
[----:B------:R-:W-:Y:S01]  /*5aa0*/  IADD3 R92, PT, PT, -R92, RZ, RZ ;  /* 0x000000ff5c5c7210 */ /* 0x000fe20007ffe1ff */
[----:B------:R-:W-:Y:S01]  /*5ab0*/  IMAD.SHL.U32 R96, R96, 0x10, RZ ;  /* 0x0000001060607824 */ /* 0x000fe200078e00ff */
[----:B-1----:R-:W-:Y:S01]  /*5ac0*/  ULEA UR47, UR4, UR47, 0x18 ;  /* 0x0000002f042f7291 */ /* 0x002fe2000f8ec0ff */
[----:B------:R-:W1:Y:S01]  /*5ad0*/  LDCU.64 UR4, c[0x0][0x890] ;  /* 0x00011200ff0477ac */ /* 0x000e620008000a00 */
[----:B------:R-:W-:Y:S01]  /*5ae0*/  UMOV UR54, 0x1 ;  /* 0x0000000100367882 */ /* 0x000fe20000000000 */
[----:B------:R-:W-:Y:S01]  /*5af0*/  UMOV UR46, URZ ;  /* 0x000000ff002e7c82 */ /* 0x000fe20008000000 */
[----:B------:R-:W2:Y:S05]  /*5b00*/  LDCU UR41, c[0x0][0xb0c] ;  /* 0x00016180ff2977ac */ /* 0x000eaa0008000800 */
[----:B------:R-:W4:Y:S01]  /*5b10*/  LDS R0, [UR47+0x190] ;  /* 0x0001902fff007984 */ /* 0x000f220008000800 */
[----:B------:R-:W2:Y:S01]  /*5b20*/  LDCU UR39, c[0x0][0xb30] ;  /* 0x00016600ff2777ac */ /* 0x000ea20008000800 */
[----:B------:R-:W2:Y:S01]  /*5b30*/  LDCU.64 UR60, c[0x0][0x888] ;  /* 0x00011100ff3c77ac */ /* 0x000ea20008000a00 */
[----:B-1----:R-:W-:Y:S01]  /*5b40*/  IMAD.U32 R100, RZ, RZ, UR4 ;  /* 0x00000004ff647e24 */ /* 0x002fe2000f8e00ff */
[----:B------:R-:W-:Y:S01]  /*5b50*/  UIADD3 UR4, UPT, UPT, UR47, 0x200, URZ ;  /* 0x000002002f047890 */ /* 0x000fe2000fffe0ff */
[----:B------:R-:W-:Y:S01]  /*5b60*/  IMAD.U32 R99, RZ, RZ, UR5 ;  /* 0x00000005ff637e24 */ /* 0x000fe2000f8e00ff */
[----:B------:R-:W1:Y:S04]  /*5b70*/  LDCU.64 UR42, c[0x0][0xb28] ;  /* 0x00016500ff2a77ac */ /* 0x000e680008000a00 */
[----:B------:R-:W-:Y:S01]  /*5b80*/  LEA R97, R97, UR4, 0x1 ;  /* 0x0000000461617c11 */ /* 0x000fe2000f8e08ff */
[----:B------:R-:W1:Y:S01]  /*5b90*/  LDCU.128 UR56, c[0x0][0xb10] ;  /* 0x00016200ff3877ac */ /* 0x000e620008000c00 */
[----:B------:R-:W1:Y:S01]  /*5ba0*/  LDCU UR55, c[0x0][0x374] ;  /* 0x00006e80ff3777ac */ /* 0x000e620008000800 */
[----:B------:R-:W-:Y:S01]  /*5bb0*/  UMOV UR53, URZ ;  /* 0x000000ff00357c82 */ /* 0x000fe20008000000 */
[----:B------:R-:W-:Y:S01]  /*5bc0*/  UMOV UR52, URZ ;  /* 0x000000ff00347c82 */ /* 0x000fe20008000000 */
[----:B----4-:R-:W-:-:S02]  /*5bd0*/  IMAD.IADD R37, R0, 0x1, R37 ;  /* 0x0000000100257824 */ /* 0x010fc400078e0225 */
[----:B-123--:R-:W-:-:S07]  /*5be0*/  IMAD.U32 R0, RZ, RZ, UR4 ;  /* 0x00000004ff007e24 */ /* 0x00efce000f8e00ff */
.L_x_135:
[C---:B------:R-:W-:Y:S02]  /*5bf0*/  LEA R3, R91.reuse, UR47, 0x3 ;  /* 0x0000002f5b037c11 */ /* 0x040fe4000f8e18ff */
[----:B------:R-:W-:Y:S02]  /*5c00*/  SHF.L.U32 R0, R94, 0x1f, RZ ;  /* 0x0000001f5e007819 */ /* 0x000fe400000006ff */
[----:B------:R-:W-:Y:S02]  /*5c10*/  LEA R5, R91, UR47, 0x4 ;  /* 0x0000002f5b057c11 */ /* 0x000fe4000f8e20ff */
[----:B-1----:R-:W1:Y:S02]  /*5c20*/  SYNCS.PHASECHK.TRANS64.TRYWAIT P0, [R3+URZ+0xe0], R0 ;  /* 0x0000e000030075a7 */ /* 0x002e6400080011ff */
[----:B-1----:R-:W-:Y:S05]  /*5c30*/  @!P0 BRA `(.L_x_105) ;  /* 0x0000003400e08947 */ /* 0x002fea0003800000 */
.L_x_192:
        /* <DEDUP_REMOVED lines=8> */
[----:B--2---:R-:W-:Y:S11]  /*5cc0*/  LOP3.LUT P0, RZ, R6, 0x1, RZ, 0xc0, !PT ;  /* 0x0000000106ff7812 */ /* 0x004ff6000780c0ff */
[----:B------:R-:W-:Y:S02]  /*5cd0*/  @!UPT UIADD3 URZ, UPT, UPT, URZ, URZ, URZ ;  /* 0x000000fffffff290 */ /* 0x000fe4000fffe0ff */
[----:B---3--:R-:W-:Y:S01]  /*5ce0*/  VOTEU.ANY UP1, P0 ;  /* 0x0000000000ff7886 */ /* 0x008fe20000020100 */
[----:B------:R-:W-:Y:S01]  /*5cf0*/  PLOP3.LUT P0, PT, PT, PT, UP1, 0x80, 0x8 ;  /* 0x000000000008781c */ /* 0x000fe20003f0f018 */
[----:B------:R-:W-:Y:S06]  /*5d00*/  UP2UR UR4, UPR, URZ, 0x2 ;  /* 0x00000002ff047883 */ /* 0x000fec0008000000 */
[----:B------:R-:W-:Y:S06]  /*5d10*/  IMAD.U32 R101, RZ, RZ, UR4 ;  /* 0x00000004ff657e24 */ /* 0x000fec000f8e00ff */
[----:B-1----:R-:W-:Y:S02]  /*5d20*/  @P0 SHF.R.U32.HI R0, RZ, 0x10, R5 ;  /* 0x00000010ff000819 */ /* 0x002fe40000011605 */
        /* <DEDUP_REMOVED lines=12> */
[----:B------:R-:W2:Y:S01]  /*5df0*/  LDCU UR12, c[0x0][0xb20] ;  /* 0x00016400ff0c77ac */ /* 0x000ea20008000800 */
[----:B------:R-:W-:Y:S02]  /*5e00*/  UIMAD.WIDE.U32 UR4, UR55, UR59, URZ ;  /* 0x0000003b370472a5 */ /* 0x000fe4000f8e00ff */
[----:B------:R-:W-:Y:S02]  /*5e10*/  UIMAD.WIDE.U32 UR6, UR62, UR56, URZ ;  /* 0x000000383e0672a5 */ /* 0x000fe4000f8e00ff */
[----:B------:R-:W-:Y:S02]  /*5e20*/  UISETP.NE.AND UP0, UPT, UR58, 0x1, UPT ;  /* 0x000000013a00788c */ /* 0x000fe4000bf05270 */
[----:B------:R-:W-:Y:S02]  /*5e30*/  UIMAD.WIDE.U32 UR8, UR37, UR59, URZ ;  /* 0x0000003b250872a5 */ /* 0x000fe4000f8e00ff */
[----:B------:R-:W-:Y:S02]  /*5e40*/  UIMAD.WIDE.U32 UR10, UR38, UR56, URZ ;  /* 0x00000038260a72a5 */ /* 0x000fe4000f8e00ff */
[----:B------:R-:W-:Y:S02]  /*5e50*/  UISETP.NE.AND UP1, UPT, UR41, 0x1, UPT ;  /* 0x000000012900788c */ /* 0x000fe4000bf25270 */
[----:B------:R-:W-:Y:S01]  /*5e60*/  UISETP.NE.AND UP2, UPT, UR40, 0x1, UPT ;  /* 0x000000012800788c */ /* 0x000fe2000bf45270 */
[----:B------:R-:W-:Y:S02]  /*5e70*/  UMOV UR4, UR5 ;  /* 0x0000000500047c82 */ /* 0x000fe40008000000 */
[----:B--2---:R-:W-:Y:S03]  /*5e80*/  USHF.R.U32.HI UR5, URZ, UR12, UR4 ;  /* 0x0000000cff057299 */ /* 0x004fe60008011604 */
[----:B------:R-:W-:Y:S02]  /*5e90*/  UMOV UR4, UR7 ;  /* 0x0000000700047c82 */ /* 0x000fe40008000000 */
[----:B------:R-:W-:Y:S02]  /*5ea0*/  USHF.R.U32.HI UR7, URZ, UR57, UR4 ;  /* 0x00000039ff077299 */ /* 0x000fe40008011604 */
[----:B------:R-:W-:Y:S02]  /*5eb0*/  USEL UR4, UR55, UR5, !UP0 ;  /* 0x0000000537047287 */ /* 0x000fe4000c000000 */
[----:B------:R-:W-:Y:S01]  /*5ec0*/  USEL UR7, UR62, UR7, !UP1 ;  /* 0x000000073e077287 */ /* 0x000fe2000c800000 */
[----:B------:R-:W-:Y:S01]  /*5ed0*/  UMOV UR5, UR9 ;  /* 0x0000000900057c82 */ /* 0x000fe20008000000 */
[----:B------:R-:W-:Y:S02]  /*5ee0*/  UIMAD.WIDE.U32 UR8, UR4, UR42, URZ ;  /* 0x0000002a040872a5 */ /* 0x000fe4000f8e00ff */
[----:B------:R-:W-:Y:S03]  /*5ef0*/  USHF.R.U32.HI UR6, URZ, UR12, UR5 ;  /* 0x0000000cff067299 */ /* 0x000fe60008011605 */
[----:B------:R-:W-:Y:S01]  /*5f00*/  UMOV UR5, UR11 ;  /* 0x0000000b00057c82 */ /* 0x000fe20008000000 */
[----:B------:R-:W-:Y:S02]  /*5f10*/  UIMAD.WIDE.U32 UR10, UR7, UR42, URZ ;  /* 0x0000002a070a72a5 */ /* 0x000fe4000f8e00ff */
[----:B------:R-:W-:Y:S02]  /*5f20*/  USHF.R.U32.HI UR12, URZ, UR57, UR5 ;  /* 0x00000039ff0c7299 */ /* 0x000fe40008011605 */
[----:B------:R-:W-:Y:S01]  /*5f30*/  USEL UR6, UR37, UR6, !UP0 ;  /* 0x0000000625067287 */ /* 0x000fe2000c000000 */
[----:B------:R-:W-:Y:S02]  /*5f40*/  UMOV UR5, UR9 ;  /* 0x0000000900057c82 */ /* 0x000fe40008000000 */
[----:B------:R-:W-:Y:S01]  /*5f50*/  UMOV UR10, UR11 ;  /* 0x0000000b000a7c82 */ /* 0x000fe20008000000 */
[----:B------:R-:W-:Y:S02]  /*5f60*/  @UP2 USHF.R.U32.HI UR4, URZ, UR43, UR5 ;  /* 0x0000002bff042299 */ /* 0x000fe40008011605 */
[----:B------:R-:W-:Y:S02]  /*5f70*/  @UP2 USHF.R.U32.HI UR7, URZ, UR43, UR10 ;  /* 0x0000002bff072299 */ /* 0x000fe4000801160a */
[----:B------:R-:W-:Y:S02]  /*5f80*/  UIMAD UR4, UR40, UR4, URZ ;  /* 0x00000004280472a4 */ /* 0x000fe4000f8e02ff */
[----:B------:R-:W-:Y:S02]  /*5f90*/  UIMAD.WIDE.U32 UR10, UR6, UR42, URZ ;  /* 0x0000002a060a72a5 */ /* 0x000fe4000f8e00ff */
[----:B------:R-:W-:Y:S02]  /*5fa0*/  USEL UR5, UR38, UR12, !UP1 ;  /* 0x0000000c26057287 */ /* 0x000fe4000c800000 */
[----:B------:R-:W-:Y:S02]  /*5fb0*/  UIMAD UR8, UR40, UR7, URZ ;  /* 0x00000007280872a4 */ /* 0x000fe4000f8e02ff */
[----:B------:R-:W-:Y:S03]  /*5fc0*/  UISETP.GE.AND UP0, UPT, UR6, UR4, UPT ;  /* 0x000000040600728c */ /* 0x000fe6000bf06270 */
[----:B------:R-:W-:Y:S01]  /*5fd0*/  UMOV UR4, UR11 ;  /* 0x0000000b00047c82 */ /* 0x000fe20008000000 */
[----:B------:R-:W-:Y:S02]  /*5fe0*/  UISETP.GE.OR UP0, UPT, UR5, UR8, UP0 ;  /* 0x000000080500728c */ /* 0x000fe40008706670 */
[----:B------:R-:W-:Y:S02]  /*5ff0*/  USHF.R.U32.HI UR4, URZ, UR43, UR4 ;  /* 0x0000002bff047299 */ /* 0x000fe40008011604 */
[----:B------:R-:W-:Y:S02]  /*6000*/  UIMAD.WIDE.U32 UR8, UR5, UR42, URZ ;  /* 0x0000002a050872a5 */ /* 0x000fe4000f8e00ff */
[----:B------:R-:W-:Y:S02]  /*6010*/  USEL UR11, UR6, UR4, !UP2 ;  /* 0x00000004060b7287 */ /* 0x000fe4000d000000 */
[----:B------:R-:W-:Y:S02]  /*6020*/  UIADD3 UR8, UPT, UPT, -UR5, URZ, URZ ;  /* 0x000000ff05087290 */ /* 0x000fe4000fffe1ff */
[----:B------:R-:W-:Y:S01]  /*6030*/  UIADD3 UR10, UPT, UPT, -UR11, URZ, URZ ;  /* 0x000000ff0b0a7290 */ /* 0x000fe2000fffe1ff */
[----:B------:R-:W-:Y:S01]  /*6040*/  @!UP0 UMOV UR4, UR9 ;  /* 0x0000000900048c82 */ /* 0x000fe20008000000 */
[----:B------:R-:W-:Y:S02]  /*6050*/  UIADD3 UR9, UPT, UPT, -UR6, URZ, URZ ;  /* 0x000000ff06097290 */ /* 0x000fe4000fffe1ff */
[----:B------:R-:W-:Y:S02]  /*6060*/  @!UP0 USHF.R.U32.HI UR4, URZ, UR43, UR4 ;  /* 0x0000002bff048299 */ /* 0x000fe40008011604 */
[----:B------:R-:W-:Y:S02]  /*6070*/  UIMAD UR10, UR40, UR10, UR6 ;  /* 0x0000000a280a72a4 */ /* 0x000fe4000f8e0206 */
[----:B------:R-:W-:Y:S04]  /*6080*/  @!UP0 USEL UR4, UR5, UR4, !UP2 ;  /* 0x0000000405048287 */ /* 0x000fe8000d000000 */
[----:B------:R-:W-:Y:S02]  /*6090*/  @!UP0 UIMAD UR10, UR7, UR10, UR4 ;  /* 0x0000000a070a82a4 */ /* 0x000fe4000f8e0204 */
[----:B------:R-:W-:Y:S02]  /*60a0*/  @!UP0 UIADD3 UR11, UPT, UPT, UR11, -UR4, URZ ;  /* 0x800000040b0b8290 */ /* 0x000fe4000fffe0ff */
[----:B------:R-:W-:Y:S02]  /*60b0*/  UIMAD UR7, UR41, UR8, UR38 ;  /* 0x00000008290772a4 */ /* 0x000fe4000f8e0226 */
[----:B------:R-:W-:Y:S02]  /*60c0*/  @!UP0 UIMAD UR6, UR11, UR40, UR5 ;  /* 0x000000280b0682a4 */ /* 0x000fe4000f8e0205 */
[----:B------:R-:W-:Y:S01]  /*60d0*/  UIMAD UR4, UR58, UR9, UR37 ;  /* 0x000000093a0472a4 */ /* 0x000fe2000f8e0225 */
[----:B------:R-:W-:Y:S02]  /*60e0*/  @!UP0 UMOV UR5, UR10 ;  /* 0x0000000a00058c82 */ /* 0x000fe40008000000 */
[----:B------:R-:W-:Y:S02]  /*60f0*/  UIMAD UR38, UR5, UR41, UR7 ;  /* 0x00000029052672a4 */ /* 0x000fe4000f8e0207 */
[----:B------:R-:W-:Y:S11]  /*6100*/  UIMAD UR37, UR6, UR58, UR4 ;  /* 0x0000003a062572a4 */ /* 0x000ff6000f8e0204 */
[----:B------:R-:W-:Y:S01]  /*6110*/  @!UPT UIADD3 URZ, UPT, UPT, URZ, URZ, URZ ;  /* 0x000000fffffff290 */ /* 0x000fe2000fffe0ff */
.L_x_106:
[----:B------:R-:W-:Y:S01]  /*6120*/  UISETP.NE.AND UP0, UPT, UR39, 0x1, UPT ;  /* 0x000000012700788c */ /* 0x000fe2000bf05270 */
[----:B------:R-:W-:Y:S01]  /*6130*/  IADD3 R91, PT, PT, R91, 0x1, RZ ;  /* 0x000000015b5b7810 */ /* 0x000fe20007ffe0ff */
[----:B------:R-:W-:Y:S02]  /*6140*/  UIADD3 UR11, UPT, UPT, UR47, 0x200, URZ ;  /* 0x000002002f0b7890 */ /* 0x000fe4000fffe0ff */
[----:B------:R-:W-:Y:S02]  /*6150*/  USHF.L.U32 UR50, UR25, 0x7, URZ ;  /* 0x0000000719327899 */ /* 0x000fe400080006ff */
[----:B------:R-:W-:Y:S05]  /*6160*/  USHF.L.U32 UR49, UR32, 0x6, URZ ;  /* 0x0000000620317899 */ /* 0x000fea00080006ff */
[----:B------:R-:W2:Y:S01]  /*6170*/  @!UP0 LDCU.128 UR12, c[0x0][0xb10] ;  /* 0x00016200ff0c87ac */ /* 0x000ea20008000c00 */
[----:B------:R-:W3:Y:S01]  /*6180*/  @!UP0 LDCU UR5, c[0x0][0xb0c] ;  /* 0x00016180ff0587ac */ /* 0x000ee20008000800 */
[----:B------:R-:W4:Y:S01]  /*6190*/  @!UP0 LDCU UR10, c[0x0][0xb20] ;  /* 0x00016400ff0a87ac */ /* 0x000f220008000800 */
[----:B--2---:R-:W-:Y:S02]  /*61a0*/  UIMAD.WIDE.U32 UR8, UR38, UR12, URZ ;  /* 0x0000000c260872a5 */ /* 0x004fe4000f8e00ff */
[----:B------:R-:W-:Y:S02]  /*61b0*/  UIMAD.WIDE.U32 UR6, UR37, UR15, URZ ;  /* 0x0000000f250672a5 */ /* 0x000fe4000f8e00ff */
[----:B------:R-:W-:Y:S03]  /*61c0*/  @!UP0 UISETP.NE.AND UP1, UPT, UR14, 0x1, UPT ;  /* 0x000000010e00888c */ /* 0x000fe6000bf25270 */
[----:B------:R-:W-:Y:S01]  /*61d0*/  @!UP0 UMOV UR4, UR9 ;  /* 0x0000000900048c82 */ /* 0x000fe20008000000 */
[----:B---3--:R-:W-:Y:S02]  /*61e0*/  @!UP0 UISETP.NE.AND UP2, UPT, UR5, 0x1, UPT ;  /* 0x000000010500888c */ /* 0x008fe4000bf45270 */
[----:B------:R-:W-:Y:S01]  /*61f0*/  @!UP0 USHF.R.U32.HI UR4, URZ, UR13, UR4 ;  /* 0x0000000dff048299 */ /* 0x000fe20008011604 */
[----:B------:R-:W-:Y:S02]  /*6200*/  @!UP0 UMOV UR6, UR7 ;  /* 0x0000000700068c82 */ /* 0x000fe40008000000 */
[----:B----4-:R-:W-:Y:S02]  /*6210*/  @!UP0 USHF.R.U32.HI UR6, URZ, UR10, UR6 ;  /* 0x0000000aff068299 */ /* 0x010fe40008011606 */
[----:B------:R-:W-:Y:S02]  /*6220*/  @!UP0 USEL UR7, UR38, UR4, !UP2 ;  /* 0x0000000426078287 */ /* 0x000fe4000d000000 */
[----:B------:R-:W-:Y:S04]  /*6230*/  @!UP0 USEL UR6, UR37, UR6, !UP1 ;  /* 0x0000000625068287 */ /* 0x000fe8000c800000 */
[----:B------:R-:W-:Y:S02]  /*6240*/  @!UP0 UIADD3 UR4, UPT, UPT, -UR7, UR6, URZ ;  /* 0x0000000607048290 */ /* 0x000fe4000fffe1ff */
[----:B------:R-:W-:Y:S02]  /*6250*/  @!UP0 UIADD3 UR6, UPT, UPT, UR7, -UR6, URZ ;  /* 0x8000000607068290 */ /* 0x000fe4000fffe0ff */
[----:B------:R-:W-:Y:S02]  /*6260*/  @!UP0 UIMAD UR38, UR4, UR5, UR38 ;  /* 0x00000005042682a4 */ /* 0x000fe4000f8e0226 */
[----:B------:R-:W-:Y:S02]  /*6270*/  @!UP0 UIMAD UR37, UR6, UR14, UR37 ;  /* 0x0000000e062582a4 */ /* 0x000fe4000f8e0225 */
[----:B------:R-:W-:Y:S09]  /*6280*/  ULOP3.LUT UP0, URZ, UR11, 0x1b0, URZ, 0xc0, !UPT ;  /* 0x000001b00bff7892 */ /* 0x000ff2000f80c0ff */
[----:B------:R-:W-:Y:S05]  /*6290*/  BRA.U !UP0, `(.L_x_107) ;  /* 0x00000001087c7547 */ /* 0x000fea000b800000 */
[----:B------:R-:W2:Y:S01]  /*62a0*/  LDCU.64 UR8, c[0x4][0x80] ;  /* 0x01001000ff0877ac */ /* 0x000ea20008000a00 */
[----:B------:R-:W-:Y:S01]  /*62b0*/  MOV R2, 0x0 ;  /* 0x0000000000027802 */ /* 0x000fe20000000f00 */
[----:B------:R-:W-:Y:S02]  /*62c0*/  HFMA2 R12, -RZ, RZ, 0, 5.9604644775390625e-08 ;  /* 0x00000001ff0c7431 */ /* 0x000fe400000001ff */
[----:B------:R-:W-:Y:S01]  /*62d0*/  IMAD.MOV.U32 R8, RZ, RZ, 0x70 ;  /* 0x00000070ff087424 */ /* 0x000fe200078e00ff */
[----:B------:R3:W4:Y:S01]  /*62e0*/  LDC.64 R14, c[0x4][R2] ;  /* 0x01000000020e7b82 */ /* 0x0007220000000a00 */
[----:B------:R-:W1:Y:S01]  /*62f0*/  LDCU.64 UR6, c[0x4][0x88] ;  /* 0x01001100ff0677ac */ /* 0x000e620008000a00 */
[----:B------:R-:W-:Y:S01]  /*6300*/  IMAD.MOV.U32 R13, RZ, RZ, RZ ;  /* 0x000000ffff0d7224 */ /* 0x000fe200078e00ff */
[----:B------:R-:W1:Y:S01]  /*6310*/  LDCU.64 UR4, c[0x4][0x8] ;  /* 0x01000100ff0477ac */ /* 0x000e620008000a00 */
[----:B--2---:R-:W-:Y:S01]  /*6320*/  MOV R5, UR9 ;  /* 0x0000000900057c02 */ /* 0x004fe20008000f00 */
[----:B------:R-:W-:Y:S01]  /*6330*/  IMAD.U32 R4, RZ, RZ, UR8 ;  /* 0x00000008ff047e24 */ /* 0x000fe2000f8e00ff */
[----:B-1----:R-:W-:Y:S01]  /*6340*/  MOV R7, UR7 ;  /* 0x0000000700077c02 */ /* 0x002fe20008000f00 */
[----:B------:R-:W-:Y:S01]  /*6350*/  IMAD.U32 R6, RZ, RZ, UR6 ;  /* 0x00000006ff067e24 */ /* 0x000fe2000f8e00ff */
[----:B------:R-:W-:Y:S01]  /*6360*/  MOV R11, UR5 ;  /* 0x00000005000b7c02 */ /* 0x000fe20008000f00 */
[----:B------:R-:W-:Y:S02]  /*6370*/  IMAD.U32 R10, RZ, RZ, UR4 ;  /* 0x00000004ff0a7e24 */ /* 0x000fe4000f8e00ff */
[----:B------:R-:W-:Y:S07]  /*6380*/  LEPC R20, `(.L_x_108) ;  /* 0x000000001014794e */ /* 0x000fee0000000000 */
[----:B---345:R-:W-:Y:S05]  /*6390*/  CALL.ABS.NOINC R14 ;  /* 0x000000000e007343 */ /* 0x038fea0003c00000 */
.L_x_108:
[----:B------:R-:W1:Y:S01]  /*63a0*/  LDCU.64 UR8, c[0x4][0x80] ;  /* 0x01001000ff0877ac */ /* 0x000e620008000a00 */
[----:B------:R-:W2:Y:S01]  /*63b0*/  LDC.64 R2, c[0x4][R2] ;  /* 0x0100000002027b82 */ /* 0x000ea20000000a00 */
[----:B------:R-:W-:Y:S02]  /*63c0*/  HFMA2 R12, -RZ, RZ, 0, 5.9604644775390625e-08 ;  /* 0x00000001ff0c7431 */ /* 0x000fe400000001ff */
[----:B------:R-:W-:Y:S02]  /*63d0*/  IMAD.MOV.U32 R8, RZ, RZ, 0x70 ;  /* 0x00000070ff087424 */ /* 0x000fe400078e00ff */
[----:B------:R-:W-:Y:S01]  /*63e0*/  IMAD.MOV.U32 R13, RZ, RZ, RZ ;  /* 0x000000ffff0d7224 */ /* 0x000fe200078e00ff */
[----:B------:R-:W3:Y:S01]  /*63f0*/  LDCU.64 UR6, c[0x4][0x88] ;  /* 0x01001100ff0677ac */ /* 0x000ee20008000a00 */
[----:B------:R-:W4:Y:S01]  /*6400*/  LDCU.64 UR4, c[0x4][0x8] ;  /* 0x01000100ff0477ac */ /* 0x000f220008000a00 */
[----:B-1----:R-:W-:Y:S02]  /*6410*/  MOV R4, UR8 ;  /* 0x0000000800047c02 */ /* 0x002fe40008000f00 */
[----:B------:R-:W-:Y:S02]  /*6420*/  MOV R5, UR9 ;  /* 0x0000000900057c02 */ /* 0x000fe40008000f00 */
[----:B---3--:R-:W-:Y:S01]  /*6430*/  MOV R7, UR7 ;  /* 0x0000000700077c02 */ /* 0x008fe20008000f00 */
[----:B------:R-:W-:Y:S01]  /*6440*/  IMAD.U32 R6, RZ, RZ, UR6 ;  /* 0x00000006ff067e24 */ /* 0x000fe2000f8e00ff */
[----:B----4-:R-:W-:Y:S01]  /*6450*/  MOV R11, UR5 ;  /* 0x00000005000b7c02 */ /* 0x010fe20008000f00 */
[----:B------:R-:W-:Y:S02]  /*6460*/  IMAD.U32 R10, RZ, RZ, UR4 ;  /* 0x00000004ff0a7e24 */ /* 0x000fe4000f8e00ff */
[----:B------:R-:W-:Y:S07]  /*6470*/  LEPC R20, `(.L_x_107) ;  /* 0x000000001014794e */ /* 0x000fee0000000000 */
[----:B--2---:R-:W-:Y:S05]  /*6480*/  CALL.ABS.NOINC R2 ;  /* 0x0000000002007343 */ /* 0x004fea0003c00000 */
.L_x_107:
[----:B------:R-:W-:Y:S02]  /*6490*/  R2UR UR6, R88 ;  /* 0x00000000580672ca */ /* 0x000fe400000e0000 */
[----:B------:R-:W-:Y:S02]  /*64a0*/  R2UR UR5, R100 ;  /* 0x00000000640572ca */ /* 0x000fe400000e0000 */
[----:B------:R-:W-:Y:S02]  /*64b0*/  R2UR UR4, R99 ;  /* 0x00000000630472ca */ /* 0x000fe400000e0000 */
[----:B------:R-:W-:Y:S02]  /*64c0*/  ISETP.NE.U32.AND P4, PT, R78, RZ, PT ;  /* 0x000000ff4e00720c */ /* 0x000fe40003f85070 */
[----:B------:R-:W-:Y:S02]  /*64d0*/  ISETP.NE.U32.AND P2, PT, RZ, UR60, PT ;  /* 0x0000003cff007c0c */ /* 0x000fe4000bf45070 */
[----:B------:R-:W-:Y:S02]  /*64e0*/  ISETP.NE.AND.EX P4, PT, R79, RZ, PT, P4 ;  /* 0x000000ff4f00720c */ /* 0x000fe40003f85340 */
[----:B------:R-:W-:Y:S01]  /*64f0*/  ISETP.NE.AND.EX P2, PT, RZ, UR61, PT, P2 ;  /* 0x0000003dff007c0c */ /* 0x000fe2000bf45320 */
[----:B------:R-:W-:Y:S02]  /*6500*/  UISETP.NE.AND UP2, UPT, UR6, URZ, UPT ;  /* 0x000000ff0600728c */ /* 0x000fe4000bf45270 */
[----:B------:R-:W-:Y:S04]  /*6510*/  UISETP.NE.U32.AND UP0, UPT, UR5, URZ, UPT ;  /* 0x000000ff0500728c */ /* 0x000fe8000bf05070 */
[----:B------:R-:W-:Y:S01]  /*6520*/  UISETP.NE.AND.EX UP1, UPT, UR4, URZ, UPT, UP0 ;  /* 0x000000ff0400728c */ /* 0x000fe2000bf25300 */
[----:B------:R-:W-:Y:S01]  /*6530*/  PLOP3.LUT P1, PT, PT, PT, UP2, 0x80, 0x8 ;  /* 0x000000000008781c */ /* 0x000fe20003f2f028 */
[----:B------:R-:W-:Y:S03]  /*6540*/  UPLOP3.LUT UP0, UPT, UPT, UPT, UPT, 0x40, 0x4 ;  /* 0x000000000004789c */ /* 0x000fe60003f0e870 */
[----:B------:R-:W-:Y:S06]  /*6550*/  @UP2 UPLOP3.LUT UP0, UPT, UPT, UPT, UP1, 0x80, 0x8 ;  /* 0x000000000008289c */ /* 0x000fec0003f0f010 */
[----:B------:R-:W-:Y:S01]  /*6560*/  PLOP3.LUT P0, PT, PT, PT, UP0, 0x80, 0x8 ;  /* 0x000000000008781c */ /* 0x000fe20003f0f008 */
[----:B------:R-:W-:Y:S01]  /*6570*/  @!UPT UIADD3 URZ, UPT, UPT, URZ, URZ, URZ ;  /* 0x000000fffffff290 */ /* 0x000fe2000fffe0ff */
[----:B------:R-:W-:Y:S11]  /*6580*/  BRA.U !UP1, `(.L_x_109) ;  /* 0x0000000109407547 */ /* 0x000ff6000b800000 */
[----:B------:R-:W-:Y:S01]  /*6590*/  UISETP.NE.U32.AND UP0, UPT, UR60, URZ, UPT ;  /* 0x000000ff3c00728c */ /* 0x000fe2000bf05070 */
[----:B------:R-:W-:Y:S01]  /*65a0*/  R2UR UR6, R100 ;  /* 0x00000000640672ca */ /* 0x000fe200000e0000 */
[----:B------:R-:W2:Y:S01]  /*65b0*/  LDCU.64 UR8, c[0x0][0x358] ;  /* 0x00006b00ff0877ac */ /* 0x000ea20008000a00 */
[----:B------:R-:W-:Y:S02]  /*65c0*/  HFMA2 R84, -RZ, RZ, 0, 5.9604644775390625e-08 ;  /* 0x00000001ff547431 */ /* 0x000fe400000001ff */
[----:B-1----:R-:W-:Y:S01]  /*65d0*/  IMAD.MOV.U32 R0, RZ, RZ, 0x1 ;  /* 0x00000001ff007424 */ /* 0x002fe200078e00ff */
[----:B------:R-:W-:Y:S06]  /*65e0*/  UISETP.NE.AND.EX UP0, UPT, UR61, URZ, UPT, UP0 ;  /* 0x000000ff3d00728c */ /* 0x000fec000bf05300 */
[----:B------:R-:W-:Y:S05]  /*65f0*/  PLOP3.LUT P3, PT, PT, PT, UP0, 0x80, 0x8 ;  /* 0x000000000008781c */ /* 0x000fea0003f6f008 */
[----:B------:R-:W1:Y:S01]  /*6600*/  @UP0 LDCU.64 UR4, c[0x0][0x888] ;  /* 0x00011100ff0407ac */ /* 0x000e620008000a00 */
[----:B------:R-:W-:Y:S07]  /*6610*/  @UP0 UIMAD UR6, UR36, UR6, URZ ;  /* 0x00000006240602a4 */ /* 0x000fee000f8e02ff */
[----:B------:R-:W-:Y:S01]  /*6620*/  @!P3 PRMT R84, R0, 0x7610, R84 ;  /* 0x000076100054b816 */ /* 0x000fe20000000054 */
[----:B-1----:R-:W-:Y:S06]  /*6630*/  @UP0 UIMAD.WIDE UR4, UR6, 0x4, UR4 ;  /* 0x00000004060408a5 */ /* 0x002fec000f8e0204 */
[----:B------:R-:W-:Y:S02]  /*6640*/  IMAD.U32 R2, RZ, RZ, UR4 ;  /* 0x00000004ff027e24 */ /* 0x000fe4000f8e00ff */
[----:B------:R-:W-:Y:S03]  /*6650*/  IMAD.U32 R3, RZ, RZ, UR5 ;  /* 0x00000005ff037e24 */ /* 0x000fe6000f8e00ff */
[----:B------:R-:W1:Y:S02]  /*6660*/  @!UP0 LDCU UR4, c[0x0][0x880] ;  /* 0x00011000ff0487ac */ /* 0x000e640008000800 */
[----:B--2--5:R2:W5:Y:S02]  /*6670*/  @P3 LDG.E R41, desc[UR8][R2.64] ;  /* 0x0000000802293981 */ /* 0x024564000c1e1900 */
[----:B-12---:R-:W-:Y:S02]  /*6680*/  @!P3 MOV R41, UR4 ;  /* 0x000000040029bc02 */ /* 0x006fe40008000f00 */
.L_x_109:
[----:B------:R-:W-:Y:S05]  /*6690*/  @!P4 BRA `(.L_x_110) ;  /* 0x000000000024c947 */ /* 0x000fea0003800000 */
[----:B------:R-:W-:Y:S01]  /*66a0*/  ISETP.NE.U32.AND P3, PT, R76, RZ, PT ;  /* 0x000000ff4c00720c */ /* 0x000fe20003f65070 */
[----:B------:R-:W2:Y:S03]  /*66b0*/  LDCU.64 UR4, c[0x0][0x358] ;  /* 0x00006b00ff0477ac */ /* 0x000ea60008000a00 */
[----:B------:R-:W-:Y:S11]  /*66c0*/  ISETP.NE.AND.EX P3, PT, R77, RZ, PT, P3 ;  /* 0x000000ff4d00720c */ /* 0x000ff60003f65330 */
[----:B------:R-:W-:Y:S02]  /*66d0*/  @!UPT UIADD3 URZ, UPT, UPT, URZ, URZ, URZ ;  /* 0x000000fffffff290 */ /* 0x000fe4000fffe0ff */
[----:B------:R-:W3:Y:S01]  /*66e0*/  @P3 LDC.64 R2, c[0x0][0x8a8] ;  /* 0x00022a00ff023b82 */ /* 0x000ee20000000a00 */
[----:B-1----:R-:W-:Y:S04]  /*66f0*/  @P3 IMAD R0, R78, UR36, RZ ;  /* 0x000000244e003c24 */ /* 0x002fe8000f8e02ff */
[----:B---3--:R-:W-:Y:S05]  /*6700*/  @P3 IMAD.WIDE R2, R0, 0x4, R2 ;  /* 0x0000000400023825 */ /* 0x008fea00078e0202 */
[----:B--2--5:R2:W5:Y:S02]  /*6710*/  @P3 LDG.E R38, desc[UR4][R2.64] ;  /* 0x0000000402263981 */ /* 0x024564000c1e1900 */
[----:B--2---:R-:W3:Y:S02]  /*6720*/  @!P3 LDC R38, c[0x0][0x8a0] ;  /* 0x00022800ff26bb82 */ /* 0x004ee40000000800 */
.L_x_110:
[----:B-----5:R-:W-:Y:S01]  /*6730*/  FSETP.NEU.AND P3, PT, R41, RZ, PT ;  /* 0x000000ff2900720b */ /* 0x020fe20003f6d000 */
[----:B------:R-:W-:Y:S01]  /*6740*/  ULOP3.LUT UR4, UR54, 0x1, URZ, 0x3c, !UPT ;  /* 0x0000000136047892 */ /* 0x000fe2000f8e3cff */
[----:B------:R-:W-:Y:S01]  /*6750*/  SEL R4, RZ, 0xffffffff, P2 ;  /* 0xffffffffff047807 */ /* 0x000fe20001000000 */
[----:B------:R-:W-:Y:S01]  /*6760*/  IMAD.U32 R108, RZ, RZ, UR46 ;  /* 0x0000002eff6c7e24 */ /* 0x000fe2000f8e00ff */
[----:B------:R-:W-:Y:S01]  /*6770*/  @P1 LOP3.LUT P2, RZ, R84, 0xff, RZ, 0xc0, !PT ;  /* 0x000000ff54ff1812 */ /* 0x000fe2000784c0ff */
[----:B------:R-:W-:Y:S01]  /*6780*/  IMAD.SHL.U32 R81, R93, 0x10, RZ ;  /* 0x000000105d517824 */ /* 0x000fe200078e00ff */
[----:B------:R-:W-:Y:S01]  /*6790*/  @P1 SEL R3, RZ, 0xffffffff, P3 ;  /* 0xffffffffff031807 */ /* 0x000fe20001800000 */
[----:B------:R-:W-:Y:S01]  /*67a0*/  IMAD.U32 R109, RZ, RZ, UR4 ;  /* 0x00000004ff6d7e24 */ /* 0x000fe2000f8e00ff */
[----:B------:R-:W-:Y:S01]  /*67b0*/  LEA R89, R36, UR47, 0x3 ;  /* 0x0000002f24597c11 */ /* 0x000fe2000f8e18ff */
[----:B------:R-:W-:Y:S01]  /*67c0*/  IMAD.SHL.U32 R108, R108, 0x2000, RZ ;  /* 0x000020006c6c7824 */ /* 0x000fe200078e00ff */
[----:B------:R-:W-:Y:S01]  /*67d0*/  @P0 SEL R3, R4, R3, !P2 ;  /* 0x0000000304030207 */ /* 0x000fe20005000000 */
[----:B------:R-:W-:Y:S01]  /*67e0*/  IMAD.SHL.U32 R80, R92, 0x10, RZ ;  /* 0x000000105c507824 */ /* 0x000fe200078e00ff */
[----:B------:R-:W-:Y:S01]  /*67f0*/  SHF.L.U32 R2, R95, 0x1f, RZ ;  /* 0x0000001f5f027819 */ /* 0x000fe200000006ff */
[----:B------:R-:W-:Y:S01]  /*6800*/  IMAD.IADD R82, R97, 0x1, R108 ;  /* 0x0000000161527824 */ /* 0x000fe200078e026c */
[----:B------:R-:W-:Y:S01]  /*6810*/  @P1 LOP3.LUT R3, R3, 0x1, RZ, 0xc0, !PT ;  /* 0x0000000103031812 */ /* 0x000fe200078ec0ff */
[----:B------:R-:W-:Y:S01]  /*6820*/  BSSY B1, `(.L_x_111) ;  /* 0x0000039000017945 */ /* 0x000fe20003800000 */
[----:B------:R-:W-:Y:S01]  /*6830*/  PLOP3.LUT P2, PT, PT, PT, UP1, 0x80, 0x8 ;  /* 0x000000000008781c */ /* 0x000fe20003f4f018 */
[----:B------:R-:W-:Y:S01]  /*6840*/  IMAD.IADD R83, R82, 0x1, R81 ;  /* 0x0000000152537824 */ /* 0x000fe200078e0251 */
[----:B------:R-:W-:Y:S01]  /*6850*/  ISETP.NE.U32.OR P5, PT, R3, 0x1, !P1 ;  /* 0x000000010300780c */ /* 0x000fe20004fa5470 */
[----:B------:R-:W-:Y:S01]  /*6860*/  IMAD.U32 R3, RZ, RZ, UR46 ;  /* 0x0000002eff037e24 */ /* 0x000fe2000f8e00ff */
[----:B------:R-:W-:Y:S01]  /*6870*/  LOP3.LUT P4, R90, R84, 0xff, RZ, 0xc0, !PT ;  /* 0x000000ff545a7812 */ /* 0x000fe2000788c0ff */
[----:B------:R-:W-:Y:S01]  /*6880*/  IMAD.MOV.U32 R103, RZ, RZ, 0x1 ;  /* 0x00000001ff677424 */ /* 0x000fe200078e00ff */
[----:B------:R-:W-:Y:S01]  /*6890*/  P2R R102, PR, RZ, 0x20 ;  /* 0x00000020ff667803 */ /* 0x000fe20000000000 */
[----:B------:R-:W-:Y:S01]  /*68a0*/  IMAD R39, R36, 0x40, R37 ;  /* 0x0000004024277824 */ /* 0x000fe200078e0225 */
[----:B-1----:R-:W-:Y:S01]  /*68b0*/  LEA R0, R3, UR47, 0x3 ;  /* 0x0000002f03007c11 */ /* 0x002fe2000f8e18ff */
[----:B------:R-:W-:Y:S01]  /*68c0*/  IMAD.U32 R110, RZ, RZ, UR46 ;  /* 0x0000002eff6e7e24 */ /* 0x000fe2000f8e00ff */
[----:B------:R-:W-:Y:S02]  /*68d0*/  SEL R3, RZ, 0xffffffff, P3 ;  /* 0xffffffffff037807 */ /* 0x000fe40001800000 */
[----:B------:R-:W-:Y:S02]  /*68e0*/  CS2R R74, SRZ ;  /* 0x00000000004a7805 */ /* 0x000fe4000001ff00 */
[----:B------:R-:W-:Y:S02]  /*68f0*/  CS2R R72, SRZ ;  /* 0x0000000000487805 */ /* 0x000fe4000001ff00 */
[----:B------:R-:W-:Y:S02]  /*6900*/  CS2R R66, SRZ ;  /* 0x0000000000427805 */ /* 0x000fe4000001ff00 */
[----:B------:R-:W-:Y:S02]  /*6910*/  @P2 SEL R3, R4, R3, !P4 ;  /* 0x0000000304032207 */ /* 0x000fe40006000000 */
[----:B------:R-:W-:Y:S02]  /*6920*/  CS2R R64, SRZ ;  /* 0x0000000000407805 */ /* 0x000fe4000001ff00 */
[----:B------:R-:W-:Y:S02]  /*6930*/  @P5 SHF.L.U32 R5, R109, 0x1f, RZ ;  /* 0x0000001f6d055819 */ /* 0x000fe400000006ff */
[----:B------:R-:W-:Y:S02]  /*6940*/  CS2R R58, SRZ ;  /* 0x00000000003a7805 */ /* 0x000fe4000001ff00 */
[----:B------:R-:W-:Y:S02]  /*6950*/  LOP3.LUT R3, R3, 0x1, RZ, 0xc0, !PT ;  /* 0x0000000103037812 */ /* 0x000fe400078ec0ff */
[----:B------:R-:W-:Y:S01]  /*6960*/  CS2R R56, SRZ ;  /* 0x0000000000387805 */ /* 0x000fe2000001ff00 */
[----:B------:R-:W1:Y:S01]  /*6970*/  @P5 SYNCS.PHASECHK.TRANS64.TRYWAIT P1, [R0+URZ+0xa0], R5 ;  /* 0x0000a005000055a7 */ /* 0x000e6200080211ff */
[----:B------:R-:W-:Y:S02]  /*6980*/  CS2R R50, SRZ ;  /* 0x0000000000327805 */ /* 0x000fe4000001ff00 */
[----:B------:R-:W-:Y:S02]  /*6990*/  ISETP.NE.U32.AND P2, PT, R3, 0x1, PT ;  /* 0x000000010300780c */ /* 0x000fe40003f45070 */
[----:B------:R-:W-:Y:S01]  /*69a0*/  CS2R R48, SRZ ;  /* 0x0000000000307805 */ /* 0x000fe2000001ff00 */
[----:B------:R-:W-:Y:S01]  /*69b0*/  IMAD.IADD R47, R82, 0x1, R80 ;  /* 0x00000001522f7824 */ /* 0x000fe200078e0250 */
[----:B------:R-:W-:Y:S01]  /*69c0*/  P2R R111, PR, RZ, 0x4 ;  /* 0x00000004ff6f7803 */ /* 0x000fe20000000000 */
[----:B------:R-:W-:Y:S01]  /*69d0*/  IMAD.IADD R46, R96, 0x1, R83 ;  /* 0x00000001602e7824 */ /* 0x000fe200078e0253 */
[----:B------:R2:W4:Y:S01]  /*69e0*/  SYNCS.PHASECHK.TRANS64.TRYWAIT P0, [R89+URZ+0x100], R2 ;  /* 0x00010002590075a7 */ /* 0x00052200080011ff */
[----:B-1----:R-:W-:Y:S01]  /*69f0*/  @P5 SEL R103, RZ, 0x1, !P1 ;  /* 0x00000001ff675807 */ /* 0x002fe20004800000 */
[----:B--2---:R-:W-:Y:S06]  /*6a00*/  @!P5 BRA `(.L_x_112) ;  /* 0x000000000068d947 */ /* 0x004fec0003800000 */
[----:B------:R-:W-:Y:S01]  /*6a10*/  ISETP.NE.AND P1, PT, R103, RZ, PT ;  /* 0x000000ff6700720c */ /* 0x000fe20003f25270 */
[----:B------:R-:W-:Y:S01]  /*6a20*/  BSSY B0, `(.L_x_113) ;  /* 0x000000d000007945 */ /* 0x000fe20003800000 */
[----:B------:R-:W-:Y:S02]  /*6a30*/  CS2R R50, SRZ ;  /* 0x0000000000327805 */ /* 0x000fe4000001ff00 */
[----:B------:R-:W-:Y:S02]  /*6a40*/  CS2R R48, SRZ ;  /* 0x0000000000307805 */ /* 0x000fe4000001ff00 */
[----:B------:R-:W-:Y:S02]  /*6a50*/  CS2R R58, SRZ ;  /* 0x00000000003a7805 */ /* 0x000fe4000001ff00 */
[----:B------:R-:W-:Y:S02]  /*6a60*/  CS2R R56, SRZ ;  /* 0x0000000000387805 */ /* 0x000fe4000001ff00 */
[----:B------:R-:W-:Y:S02]  /*6a70*/  CS2R R66, SRZ ;  /* 0x0000000000427805 */ /* 0x000fe4000001ff00 */
[----:B------:R-:W-:Y:S02]  /*6a80*/  CS2R R64, SRZ ;  /* 0x0000000000407805 */ /* 0x000fe4000001ff00 */
[----:B------:R-:W-:Y:S02]  /*6a90*/  CS2R R74, SRZ ;  /* 0x00000000004a7805 */ /* 0x000fe4000001ff00 */
[----:B------:R-:W-:Y:S01]  /*6aa0*/  CS2R R72, SRZ ;  /* 0x0000000000487805 */ /* 0x000fe2000001ff00 */
[----:B------:R-:W-:Y:S06]  /*6ab0*/  @P1 BRA `(.L_x_114) ;  /* 0x00000000000c1947 */ /* 0x000fec0003800000 */
[----:B------:R-:W-:Y:S04]  /*6ac0*/  SHF.L.U32 R3, R109, 0x1f, RZ ;  /* 0x0000001f6d037819 */ /* 0x000fe800000006ff */
[----:B------:R-:W1:Y:S02]  /*6ad0*/  SYNCS.PHASECHK.TRANS64.TRYWAIT P1, [R0+URZ+0xa0], R3 ;  /* 0x0000a003000075a7 */ /* 0x000e6400080211ff */
[----:B-1----:R-:W-:Y:S05]  /*6ae0*/  @!P1 BRA `(.L_x_115) ;  /* 0x0000002800489947 */ /* 0x002fea0003800000 */
.L_x_114:
[----:B------:R-:W-:Y:S05]  /*6af0*/  BSYNC B0 ;  /* 0x0000000000007941 */ /* 0x000fea0003800000 */
.L_x_113:
[----:B------:R-:W-:Y:S01]  /*6b00*/  ISETP.NE.AND P1, PT, R111, RZ, PT ;  /* 0x000000ff6f00720c */ /* 0x000fe20003f25270 */
[----:B------:R-:W-:Y:S04]  /*6b10*/  UIADD3 UR4, UPT, UPT, UR46, 0x1, URZ ;  /* 0x000000012e047890 */ /* 0x000fe8000fffe0ff */
[----:B------:R-:W-:Y:S04]  /*6b20*/  UISETP.NE.AND UP0, UPT, UR4, 0x3, UPT ;  /* 0x000000030400788c */ /* 0x000fe8000bf05270 */
[----:B------:R-:W-:Y:S02]  /*6b30*/  USEL UR5, URZ, 0x1, UP0 ;  /* 0x00000001ff057887 */ /* 0x000fe40008000000 */
[----:B------:R-:W-:Y:S02]  /*6b40*/  USEL UR4, UR4, URZ, UP0 ;  /* 0x000000ff04047287 */ /* 0x000fe40008000000 */
[----:B------:R2:W1:Y:S02]  /*6b50*/  @P1 LDS.128 R48, [R82] ;  /* 0x0000000052301984 */ /* 0x0004640000000c00 */
[----:B------:R-:W-:Y:S02]  /*6b60*/  LOP3.LUT R109, R109, UR5, RZ, 0x3c, !PT ;  /* 0x000000056d6d7c12 */ /* 0x000fe4000f8e3cff */
[----:B------:R2:W1:Y:S01]  /*6b70*/  @P1 LDS.128 R56, [R83+0x10] ;  /* 0x0000100053381984 */ /* 0x0004620000000c00 */
[----:B------:R-:W-:Y:S03]  /*6b80*/  IMAD.U32 R110, RZ, RZ, UR4 ;  /* 0x00000004ff6e7e24 */ /* 0x000fe6000f8e00ff */
[----:B------:R2:W1:Y:S04]  /*6b90*/  @P1 LDS.128 R64, [R47+0x20] ;  /* 0x000020002f401984 */ /* 0x0004680000000c00 */
[----:B------:R2:W1:Y:S02]  /*6ba0*/  @P1 LDS.128 R72, [R46+0x10] ;  /* 0x000010002e481984 */ /* 0x0004640000000c00 */
.L_x_112:
[----:B------:R-:W-:Y:S05]  /*6bb0*/  BSYNC B1 ;  /* 0x0000000000017941 */ /* 0x000fea0003800000 */
.L_x_111:
[----:B-1----:R-:W-:Y:S04]  /*6bc0*/  SHF.R.U32.HI R0, RZ, 0x15, R39 ;  /* 0x00000015ff007819 */ /* 0x002fe80000011627 */
[----:B------:R-:W-:Y:S01]  /*6bd0*/  LOP3.LUT P1, RZ, R0, 0x3, R85, 0x48, !PT ;  /* 0x0000000300ff7812 */ /* 0x000fe20007824855 */
[----:B------:R-:W-:Y:S01]  /*6be0*/  @!UPT UIADD3 URZ, UPT, UPT, URZ, URZ, URZ ;  /* 0x000000fffffff290 */ /* 0x000fe2000fffe0ff */
[----:B----4-:R-:W-:Y:S11]  /*6bf0*/  @P0 BRA `(.L_x_116) ;  /* 0x0000000000080947 */ /* 0x010ff60003800000 */
[----:B------:R-:W1:Y:S02]  /*6c00*/  SYNCS.PHASECHK.TRANS64.TRYWAIT P0, [R89+URZ+0x100], R2 ;  /* 0x00010002590075a7 */ /* 0x000e6400080011ff */
[----:B-1----:R-:W-:Y:S05]  /*6c10*/  @!P0 BRA `(.L_x_117) ;  /* 0x0000002800108947 */ /* 0x002fea0003800000 */
.L_x_116:
[----:B------:R-:W-:Y:S05]  /*6c20*/  @!P1 BRA `(.L_x_118) ;  /* 0x0000000000409947 */ /* 0x000fea0003800000 */
[----:B------:R-:W4:Y:S01]  /*6c30*/  LDCU.64 UR8, c[0x4][0x70] ;  /* 0x01000e00ff0877ac */ /* 0x000f220008000a00 */
[----:B------:R-:W-:Y:S01]  /*6c40*/  MOV R3, 0x0 ;  /* 0x0000000000037802 */ /* 0x000fe20000000f00 */
[----:B------:R-:W-:Y:S02]  /*6c50*/  HFMA2 R12, -RZ, RZ, 0, 5.9604644775390625e-08 ;  /* 0x00000001ff0c7431 */ /* 0x000fe400000001ff */
[----:B------:R-:W-:Y:S02]  /*6c60*/  IMAD.MOV.U32 R8, RZ, RZ, 0x192 ;  /* 0x00000192ff087424 */ /* 0x000fe400078e00ff */
[----:B------:R-:W-:Y:S01]  /*6c70*/  IMAD.MOV.U32 R13, RZ, RZ, RZ ;  /* 0x000000ffff0d7224 */ /* 0x000fe200078e00ff */
[----:B------:R-:W5:Y:S01]  /*6c80*/  LDCU.64 UR6, c[0x4][0x78] ;  /* 0x01000f00ff0677ac */ /* 0x000f620008000a00 */
[----:B-1----:R-:W1:Y:S01]  /*6c90*/  LDC.64 R2, c[0x4][R3] ;  /* 0x0100000003027b82 */ /* 0x002e620000000a00 */
[----:B------:R-:W2:Y:S01]  /*6ca0*/  LDCU.64 UR4, c[0x4][0x10] ;  /* 0x01000200ff0477ac */ /* 0x000ea20008000a00 */
[----:B----4-:R-:W-:Y:S01]  /*6cb0*/  MOV R5, UR9 ;  /* 0x0000000900057c02 */ /* 0x010fe20008000f00 */
[----:B------:R-:W-:Y:S01]  /*6cc0*/  IMAD.U32 R4, RZ, RZ, UR8 ;  /* 0x00000008ff047e24 */ /* 0x000fe2000f8e00ff */
[----:B-----5:R-:W-:Y:S01]  /*6cd0*/  MOV R7, UR7 ;  /* 0x0000000700077c02 */ /* 0x020fe20008000f00 */
[----:B------:R-:W-:Y:S01]  /*6ce0*/  IMAD.U32 R6, RZ, RZ, UR6 ;  /* 0x00000006ff067e24 */ /* 0x000fe2000f8e00ff */
[----:B--2---:R-:W-:Y:S01]  /*6cf0*/  MOV R11, UR5 ;  /* 0x00000005000b7c02 */ /* 0x004fe20008000f00 */
[----:B------:R-:W-:Y:S02]  /*6d00*/  IMAD.U32 R10, RZ, RZ, UR4 ;  /* 0x00000004ff0a7e24 */ /* 0x000fe4000f8e00ff */
[----:B------:R-:W-:Y:S07]  /*6d10*/  LEPC R20, `(.L_x_118) ;  /* 0x000000001014794e */ /* 0x000fee0000000000 */
[----:B-1-3--:R-:W-:Y:S05]  /*6d20*/  CALL.ABS.NOINC R2 ;  /* 0x0000000002007343 */ /* 0x00afea0003c00000 */
.L_x_118:
[C---:B------:R-:W-:Y:S01]  /*6d30*/  SHF.L.U32 R40, R48.reuse, 0x10, RZ ;  /* 0x0000001030287819 */ /* 0x040fe200000006ff */
[----:B------:R-:W-:Y:S05]  /*6d40*/  WARPSYNC.ALL ;  /* 0x0000000000007948 */ /* 0x000fea0003800000 */
[----:B------:R-:W-:Y:S01]  /*6d50*/  R2UR UR4, R39 ;  /* 0x00000000270472ca */ /* 0x000fe200000e0000 */
[----:B------:R-:W-:Y:S01]  /*6d60*/  BSSY.RECONVERGENT B0, `(.L_x_119) ;  /* 0x0000087000007945 */ /* 0x000fe20003800200 */
[----:B------:R-:W-:Y:S02]  /*6d70*/  LOP3.LUT R43, R48, 0xffff0000, RZ, 0xc0, !PT ;  /* 0xffff0000302b7812 */ /* 0x000fe400078ec0ff */
[----:B------:R-:W-:Y:S02]  /*6d80*/  SHF.L.U32 R42, R49, 0x10, RZ ;  /* 0x00000010312a7819 */ /* 0x000fe400000006ff */
[----:B------:R-:W-:Y:S02]  /*6d90*/  SHF.L.U32 R45, R51, 0x10, RZ ;  /* 0x00000010332d7819 */ /* 0x000fe400000006ff */
[----:B------:R-:W-:Y:S02]  /*6da0*/  LOP3.LUT R44, R75, 0xffff0000, RZ, 0xc0, !PT ;  /* 0xffff00004b2c7812 */ /* 0x000fe400078ec0ff */
[----:B------:R-:W-:Y:S03]  /*6db0*/  ISETP.NE.AND P0, PT, R98, RZ, PT ;  /* 0x000000ff6200720c */ /* 0x000fe60003f05270 */
[----:B------:R-:W3:Y:S02]  /*6dc0*/  LDTM.x32 R4, tmem[UR4] ;  /* 0x00000004000479ee */ /* 0x000ee400082c0000 */
[C---:B---3--:R-:W-:Y:S01]  /*6dd0*/  FMUL R0, R38.reuse, R4 ;  /* 0x0000000426007220 */ /* 0x048fe20000400000 */
[C---:B-1----:R-:W-:Y:S01]  /*6de0*/  FMUL R2, R38.reuse, R5 ;  /* 0x0000000526027220 */ /* 0x042fe20000400000 */
[C---:B------:R-:W-:Y:S01]  /*6df0*/  FMUL R3, R38.reuse, R6 ;  /* 0x0000000626037220 */ /* 0x040fe20000400000 */
[----:B------:R-:W-:Y:S01]  /*6e00*/  FMUL R7, R38, R7 ;  /* 0x0000000726077220 */ /* 0x000fe20000400000 */
[----:B------:R-:W-:Y:S01]  /*6e10*/  FFMA R0, R41, R40, R0 ;  /* 0x0000002829007223 */ /* 0x000fe20000000000 */
[----:B------:R-:W-:Y:S01]  /*6e20*/  LOP3.LUT R40, R49, 0xffff0000, RZ, 0xc0, !PT ;  /* 0xffff000031287812 */ /* 0x000fe200078ec0ff */
[C---:B------:R-:W-:Y:S01]  /*6e30*/  FFMA R2, R41.reuse, R43, R2 ;  /* 0x0000002b29027223 */ /* 0x040fe20000000002 */
[C---:B------:R-:W-:Y:S01]  /*6e40*/  SHF.L.U32 R43, R50.reuse, 0x10, RZ ;  /* 0x00000010322b7819 */ /* 0x040fe200000006ff */
[C---:B------:R-:W-:Y:S01]  /*6e50*/  FFMA R3, R41.reuse, R42, R3 ;  /* 0x0000002a29037223 */ /* 0x040fe20000000003 */
[----:B------:R-:W-:Y:S01]  /*6e60*/  LOP3.LUT R42, R50, 0xffff0000, RZ, 0xc0, !PT ;  /* 0xffff0000322a7812 */ /* 0x000fe200078ec0ff */
[----:B------:R-:W-:Y:S01]  /*6e70*/  FMUL R4, R38, R8 ;  /* 0x0000000826047220 */ /* 0x000fe20000400000 */
[----:B------:R-:W-:Y:S01]  /*6e80*/  F2FP.BF16.F32.PACK_AB R52, R2, R0 ;  /* 0x000000000234723e */ /* 0x000fe200000010ff */
[----:B------:R-:W-:Y:S01]  /*6e90*/  FFMA R7, R41, R40, R7 ;  /* 0x0000002829077223 */ /* 0x000fe20000000007 */
[----:B------:R-:W-:Y:S01]  /*6ea0*/  LOP3.LUT R40, R51, 0xffff0000, RZ, 0xc0, !PT ;  /* 0xffff000033287812 */ /* 0x000fe200078ec0ff */
[C---:B------:R-:W-:Y:S01]  /*6eb0*/  FMUL R5, R38.reuse, R9 ;  /* 0x0000000926057220 */ /* 0x040fe20000400000 */
[C---:B------:R-:W-:Y:S01]  /*6ec0*/  FMUL R6, R38.reuse, R10 ;  /* 0x0000000a26067220 */ /* 0x040fe20000400000 */
[----:B------:R-:W-:Y:S01]  /*6ed0*/  FMUL R11, R38, R11 ;  /* 0x0000000b260b7220 */ /* 0x000fe20000400000 */
[----:B------:R-:W-:Y:S01]  /*6ee0*/  F2FP.BF16.F32.PACK_AB R53, R7, R3 ;  /* 0x000000030735723e */ /* 0x000fe200000010ff */
[C---:B------:R-:W-:Y:S01]  /*6ef0*/  FFMA R4, R41.reuse, R43, R4 ;  /* 0x0000002b29047223 */ /* 0x040fe20000000004 */
[C---:B------:R-:W-:Y:S01]  /*6f00*/  SHF.L.U32 R43, R56.reuse, 0x10, RZ ;  /* 0x00000010382b7819 */ /* 0x040fe200000006ff */
[----:B------:R-:W-:Y:S01]  /*6f10*/  FFMA R5, R41, R42, R5 ;  /* 0x0000002a29057223 */ /* 0x000fe20000000005 */
[----:B------:R-:W-:Y:S01]  /*6f20*/  LOP3.LUT R42, R57, 0xffff0000, RZ, 0xc0, !PT ;  /* 0xffff0000392a7812 */ /* 0x000fe200078ec0ff */
[----:B------:R-:W-:Y:S01]  /*6f30*/  FFMA R6, R41, R45, R6 ;  /* 0x0000002d29067223 */ /* 0x000fe20000000006 */
[----:B------:R-:W-:Y:S01]  /*6f40*/  SHF.L.U32 R45, R57, 0x10, RZ ;  /* 0x00000010392d7819 */ /* 0x000fe200000006ff */
[----:B------:R-:W-:Y:S01]  /*6f50*/  FFMA R11, R41, R40, R11 ;  /* 0x00000028290b7223 */ /* 0x000fe2000000000b */
[----:B------:R-:W-:Y:S01]  /*6f60*/  LOP3.LUT R40, R56, 0xffff0000, RZ, 0xc0, !PT ;  /* 0xffff000038287812 */ /* 0x000fe200078ec0ff */
[C---:B------:R-:W-:Y:S01]  /*6f70*/  FMUL R8, R38.reuse, R12 ;  /* 0x0000000c26087220 */ /* 0x040fe20000400000 */
[----:B------:R-:W-:Y:S01]  /*6f80*/  F2FP.BF16.F32.PACK_AB R54, R5, R4 ;  /* 0x000000040536723e */ /* 0x000fe200000010ff */
[C---:B------:R-:W-:Y:S01]  /*6f90*/  FMUL R9, R38.reuse, R13 ;  /* 0x0000000d26097220 */ /* 0x040fe20000400000 */
[----:B------:R-:W-:Y:S01]  /*6fa0*/  F2FP.BF16.F32.PACK_AB R55, R11, R6 ;  /* 0x000000060b37723e */ /* 0x000fe200000010ff */
[C---:B------:R-:W-:Y:S01]  /*6fb0*/  FMUL R10, R38.reuse, R14 ;  /* 0x0000000e260a7220 */ /* 0x040fe20000400000 */
[----:B------:R-:W-:Y:S01]  /*6fc0*/  FMUL R15, R38, R15 ;  /* 0x0000000f260f7220 */ /* 0x000fe20000400000 */
[----:B------:R-:W-:Y:S01]  /*6fd0*/  FFMA R8, R41, R43, R8 ;  /* 0x0000002b29087223 */ /* 0x000fe20000000008 */
[----:B------:R-:W-:Y:S01]  /*6fe0*/  SHF.L.U32 R43, R59, 0x10, RZ ;  /* 0x000000103b2b7819 */ /* 0x000fe200000006ff */
[C---:B------:R-:W-:Y:S01]  /*6ff0*/  FFMA R9, R41.reuse, R40, R9 ;  /* 0x0000002829097223 */ /* 0x040fe20000000009 */
[C---:B------:R-:W-:Y:S01]  /*7000*/  SHF.L.U32 R40, R58.reuse, 0x10, RZ ;  /* 0x000000103a287819 */ /* 0x040fe200000006ff */
        /* <DEDUP_REMOVED lines=8> */
[----:B------:R-:W-:Y:S01]  /*7090*/  FMUL R14, R38, R18 ;  /* 0x00000012260e7220 */ /* 0x000fe20000400000 */
[----:B------:R-:W-:Y:S01]  /*70a0*/  FFMA R12, R41, R40, R12 ;  /* 0x00000028290c7223 */ /* 0x000fe2000000000c */
[----:B------:R-:W-:Y:S01]  /*70b0*/  LOP3.LUT R40, R59, 0xffff0000, RZ, 0xc0, !PT ;  /* 0xffff00003b287812 */ /* 0x000fe200078ec0ff */
[C---:B------:R-:W-:Y:S01]  /*70c0*/  FFMA R13, R41.reuse, R42, R13 ;  /* 0x0000002a290d7223 */ /* 0x040fe2000000000d */
[----:B------:R-:W-:Y:S01]  /*70d0*/  LOP3.LUT R42, R64, 0xffff0000, RZ, 0xc0, !PT ;  /* 0xffff0000402a7812 */ /* 0x000fe200078ec0ff */
[----:B------:R-:W-:Y:S01]  /*70e0*/  FMUL R19, R38, R19 ;  /* 0x0000001326137220 */ /* 0x000fe20000400000 */
[----:B------:R-:W-:Y:S01]  /*70f0*/  FFMA R14, R41, R43, R14 ;  /* 0x0000002b290e7223 */ /* 0x000fe2000000000e */
[----:B------:R-:W-:Y:S01]  /*7100*/  SHF.L.U32 R43, R64, 0x10, RZ ;  /* 0x00000010402b7819 */ /* 0x000fe200000006ff */
[----:B------:R1:W-:Y:S01]  /*7110*/  STS.128 [R82], R52 ;  /* 0x0000003452007388 */ /* 0x0003e20000000c00 */
[----:B------:R-:W-:Y:S01]  /*7120*/  F2FP.BF16.F32.PACK_AB R62, R13, R12 ;  /* 0x0000000c0d3e723e */ /* 0x000fe200000010ff */
[C---:B------:R-:W-:Y:S01]  /*7130*/  FMUL R16, R38.reuse, R20 ;  /* 0x0000001426107220 */ /* 0x040fe20000400000 */
        /* <DEDUP_REMOVED lines=8> */
[C---:B------:R-:W-:Y:S01]  /*71c0*/  FFMA R17, R41.reuse, R42, R17 ;  /* 0x0000002a29117223 */ /* 0x040fe20000000011 */
[----:B------:R-:W-:Y:S01]  /*71d0*/  FFMA R18, R41, R45, R18 ;  /* 0x0000002d29127223 */ /* 0x000fe20000000012 */
[----:B------:R1:W-:Y:S01]  /*71e0*/  STS.128 [R83+0x10], R60 ;  /* 0x0000103c53007388 */ /* 0x0003e20000000c00 */
[----:B------:R-:W-:Y:S01]  /*71f0*/  SHF.L.U32 R45, R67, 0x10, RZ ;  /* 0x00000010432d7819 */ /* 0x000fe200000006ff */
[----:B------:R-:W-:Y:S01]  /*7200*/  FFMA R23, R41, R40, R23 ;  /* 0x0000002829177223 */ /* 0x000fe20000000017 */
[----:B------:R-:W-:Y:S01]  /*7210*/  LOP3.LUT R40, R66, 0xffff0000, RZ, 0xc0, !PT ;  /* 0xffff000042287812 */ /* 0x000fe200078ec0ff */
[C---:B------:R-:W-:Y:S01]  /*7220*/  FMUL R20, R38.reuse, R24 ;  /* 0x0000001826147220 */ /* 0x040fe20000400000 */
[----:B------:R-:W-:Y:S01]  /*7230*/  LOP3.LUT R42, R67, 0xffff0000, RZ, 0xc0, !PT ;  /* 0xffff0000432a7812 */ /* 0x000fe200078ec0ff */
[C---:B------:R-:W-:Y:S01]  /*7240*/  FMUL R21, R38.reuse, R25 ;  /* 0x0000001926157220 */ /* 0x040fe20000400000 */
[----:B------:R-:W-:Y:S01]  /*7250*/  F2FP.BF16.F32.PACK_AB R68, R17, R16 ;  /* 0x000000101144723e */ /* 0x000fe200000010ff */
[C---:B------:R-:W-:Y:S01]  /*7260*/  FMUL R22, R38.reuse, R26 ;  /* 0x0000001a26167220 */ /* 0x040fe20000400000 */
[----:B------:R-:W-:Y:S01]  /*7270*/  FMUL R27, R38, R27 ;  /* 0x0000001b261b7220 */ /* 0x000fe20000400000 */
[C---:B------:R-:W-:Y:S01]  /*7280*/  FFMA R20, R41.reuse, R43, R20 ;  /* 0x0000002b29147223 */ /* 0x040fe20000000014 */
[C---:B------:R-:W-:Y:S01]  /*7290*/  FFMA R21, R41.reuse, R40, R21 ;  /* 0x0000002829157223 */ /* 0x040fe20000000015 */
[C---:B------:R-:W-:Y:S01]  /*72a0*/  FFMA R22, R41.reuse, R45, R22 ;  /* 0x0000002d29167223 */ /* 0x040fe20000000016 */
[----:B------:R-:W-:Y:S01]  /*72b0*/  FFMA R27, R41, R42, R27 ;  /* 0x0000002a291b7223 */ /* 0x000fe2000000001b */
[----:B------:R-:W-:Y:S01]  /*72c0*/  SHF.L.U32 R40, R72, 0x10, RZ ;  /* 0x0000001048287819 */ /* 0x000fe200000006ff */
[----:B------:R-:W-:Y:S01]  /*72d0*/  FMUL R24, R38, R28 ;  /* 0x0000001c26187220 */ /* 0x000fe20000400000 */
[----:B------:R-:W-:Y:S01]  /*72e0*/  LOP3.LUT R42, R72, 0xffff0000, RZ, 0xc0, !PT ;  /* 0xffff0000482a7812 */ /* 0x000fe200078ec0ff */
[C---:B------:R-:W-:Y:S01]  /*72f0*/  FMUL R25, R38.reuse, R29 ;  /* 0x0000001d26197220 */ /* 0x040fe20000400000 */
[----:B------:R-:W-:Y:S01]  /*7300*/  SHF.L.U32 R43, R73, 0x10, RZ ;  /* 0x00000010492b7819 */ /* 0x000fe200000006ff */
[C---:B------:R-:W-:Y:S01]  /*7310*/  FMUL R26, R38.reuse, R30 ;  /* 0x0000001e261a7220 */ /* 0x040fe20000400000 */
[C---:B------:R-:W-:Y:S01]  /*7320*/  FFMA R24, R41.reuse, R40, R24 ;  /* 0x0000002829187223 */ /* 0x040fe20000000018 */
[----:B------:R-:W-:Y:S01]  /*7330*/  FFMA R25, R41, R42, R25 ;  /* 0x0000002a29197223 */ /* 0x000fe20000000019 */
[----:B------:R-:W-:Y:S01]  /*7340*/  LOP3.LUT R40, R73, 0xffff0000, RZ, 0xc0, !PT ;  /* 0xffff000049287812 */ /* 0x000fe200078ec0ff */
[----:B------:R-:W-:Y:S01]  /*7350*/  FFMA R26, R41, R43, R26 ;  /* 0x0000002b291a7223 */ /* 0x000fe2000000001a */
[----:B------:R-:W-:Y:S01]  /*7360*/  FMUL R31, R38, R31 ;  /* 0x0000001f261f7220 */ /* 0x000fe20000400000 */
[----:B------:R-:W-:Y:S01]  /*7370*/  SHF.L.U32 R43, R74, 0x10, RZ ;  /* 0x000000104a2b7819 */ /* 0x000fe200000006ff */
[----:B------:R-:W-:Y:S01]  /*7380*/  FMUL R28, R38, R32 ;  /* 0x00000020261c7220 */ /* 0x000fe20000400000 */
[----:B------:R-:W-:Y:S01]  /*7390*/  LOP3.LUT R42, R74, 0xffff0000, RZ, 0xc0, !PT ;  /* 0xffff00004a2a7812 */ /* 0x000fe200078ec0ff */
[C---:B------:R-:W-:Y:S01]  /*73a0*/  FMUL R29, R38.reuse, R33 ;  /* 0x00000021261d7220 */ /* 0x040fe20000400000 */
[----:B------:R-:W-:Y:S01]  /*73b0*/  SHF.L.U32 R45, R75, 0x10, RZ ;  /* 0x000000104b2d7819 */ /* 0x000fe200000006ff */
[C---:B------:R-:W-:Y:S01]  /*73c0*/  FMUL R30, R38.reuse, R34 ;  /* 0x00000022261e7220 */ /* 0x040fe20000400000 */
[----:B------:R-:W-:Y:S01]  /*73d0*/  FFMA R31, R41, R40, R31 ;  /* 0x00000028291f7223 */ /* 0x000fe2000000001f */
[----:B------:R-:W-:Y:S01]  /*73e0*/  FMUL R35, R38, R35 ;  /* 0x0000002326237220 */ /* 0x000fe20000400000 */
[----:B------:R-:W-:Y:S01]  /*73f0*/  F2FP.BF16.F32.PACK_AB R69, R23, R18 ;  /* 0x000000121745723e */ /* 0x000fe200000010ff */
[----:B------:R-:W-:Y:S01]  /*7400*/  FFMA R28, R41, R43, R28 ;  /* 0x0000002b291c7223 */ /* 0x000fe2000000001c */
[----:B------:R-:W-:Y:S01]  /*7410*/  F2FP.BF16.F32.PACK_AB R70, R21, R20 ;  /* 0x000000141546723e */ /* 0x000fe200000010ff */
[----:B------:R-:W-:Y:S01]  /*7420*/  FFMA R29, R41, R42, R29 ;  /* 0x0000002a291d7223 */ /* 0x000fe2000000001d */
[----:B------:R-:W-:Y:S01]  /*7430*/  F2FP.BF16.F32.PACK_AB R71, R27, R22 ;  /* 0x000000161b47723e */ /* 0x000fe200000010ff */
[C---:B------:R-:W-:Y:S01]  /*7440*/  FFMA R30, R41.reuse, R45, R30 ;  /* 0x0000002d291e7223 */ /* 0x040fe2000000001e */
[----:B------:R-:W-:Y:S01]  /*7450*/  FFMA R35, R41, R44, R35 ;  /* 0x0000002c29237223 */ /* 0x000fe20000000023 */
[----:B------:R-:W-:Y:S02]  /*7460*/  F2FP.BF16.F32.PACK_AB R104, R25, R24 ;  /* 0x000000181968723e */ /* 0x000fe400000010ff */
[----:B------:R1:W-:Y:S01]  /*7470*/  STS.128 [R47+0x20], R68 ;  /* 0x000020442f007388 */ /* 0x0003e20000000c00 */
[----:B------:R-:W-:Y:S02]  /*7480*/  F2FP.BF16.F32.PACK_AB R105, R31, R26 ;  /* 0x0000001a1f69723e */ /* 0x000fe400000010ff */
[----:B------:R-:W-:Y:S02]  /*7490*/  F2FP.BF16.F32.PACK_AB R106, R29, R28 ;  /* 0x0000001c1d6a723e */ /* 0x000fe400000010ff */
[----:B------:R-:W-:Y:S05]  /*74a0*/  F2FP.BF16.F32.PACK_AB R107, R35, R30 ;  /* 0x0000001e236b723e */ /* 0x000fea00000010ff */
[----:B------:R1:W-:Y:S01]  /*74b0*/  STS.128 [R46+0x10], R104 ;  /* 0x000010682e007388 */ /* 0x0003e20000000c00 */
[----:B------:R-:W-:Y:S01]  /*74c0*/  @!PT LDS RZ, [RZ] ;  /* 0x00000000fffff984 */ /* 0x000fe20000000800 */
[----:B------:R-:W-:Y:S01]  /*74d0*/  @!PT LDS RZ, [RZ] ;  /* 0x00000000fffff984 */ /* 0x000fe20000000800 */
[----:B------:R-:W-:Y:S01]  /*74e0*/  @!PT LDS RZ, [RZ] ;  /* 0x00000000fffff984 */ /* 0x000fe20000000800 */
[----:B------:R-:W-:Y:S01]  /*74f0*/  @!PT LDS RZ, [RZ] ;  /* 0x00000000fffff984 */ /* 0x000fe20000000800 */
[----:B------:R3:W-:Y:S07]  /*7500*/  MEMBAR.ALL.CTA ;  /* 0x0000000000007992 */ /* 0x0007ee0000008000 */
[----:B---3--:R-:W3:Y:S02]  /*7510*/  FENCE.VIEW.ASYNC.S ;  /* 0x00000000000073c6 */ /* 0x008ee40000000000 */
[----:B---3--:R-:W-:Y:S06]  /*7520*/  BAR.SYNC.DEFER_BLOCKING 0x1, 0x80 ;  /* 0x0042000000007b1d */ /* 0x008fec0000010000 */
[----:B------:R-:W-:Y:S05]  /*7530*/  @P0 BRA `(.L_x_120) ;  /* 0x0000000000240947 */ /* 0x000fea0003800000 */
[----:B------:R-:W3:Y:S01]  /*7540*/  LDCU.64 UR6, c[0x0][0x348] ;  /* 0x00006900ff0677ac */ /* 0x000ee20008000a00 */
[----:B------:R-:W-:Y:S01]  /*7550*/  R2UR UR5, R108 ;  /* 0x000000006c0572ca */ /* 0x000fe200000e0000 */
[----:B------:R-:W-:Y:S11]  /*7560*/  UMOV UR51, UR36 ;  /* 0x0000002400337c82 */ /* 0x000ff60008000000 */
[----:B------:R-:W-:Y:S01]  /*7570*/  @!UPT UIADD3 URZ, UPT, UPT, URZ, URZ, URZ ;  /* 0x000000fffffff290 */ /* 0x000fe2000fffe0ff */
[----:B------:R-:W-:Y:S02]  /*7580*/  UIADD3 UR48, UPT, UPT, UR47, 0x200, UR5 ;  /* 0x000002002f307890 */ /* 0x000fe4000fffe005 */
[----:B---3--:R-:W-:Y:S04]  /*7590*/  UIADD3 UR4, UP0, UPT, UR6, 0x680, URZ ;  /* 0x0000068006047890 */ /* 0x008fe8000ff1e0ff */
[----:B------:R-:W-:Y:S09]  /*75a0*/  UIADD3.X UR5, UPT, UPT, URZ, UR7, URZ, UP0, !UPT ;  /* 0x00000007ff057290 */ /* 0x000ff200087fe4ff */
[----:B------:R3:W-:Y:S02]  /*75b0*/  UTMASTG.3D [UR48], [UR4] ;  /* 0x00000030040073b5 */ /* 0x0007e40008010000 */
[----:B---3--:R0:W-:Y:S02]  /*75c0*/  UTMACMDFLUSH ;  /* 0x00000000000079b7 */ /* 0x0081e40000000000 */
.L_x_120:
[----:B------:R-:W-:Y:S05]  /*75d0*/  BSYNC.RECONVERGENT B0 ;  /* 0x0000000000007941 */ /* 0x000fea0003800200 */
.L_x_119:
[----:B------:R-:W-:Y:S01]  /*75e0*/  UIADD3 UR44, UPT, UPT, UR46, 0x1, URZ ;  /* 0x000000012e2c7890 */ /* 0x000fe2000fffe0ff */
[----:B------:R-:W-:Y:S03]  /*75f0*/  BSSY.RECONVERGENT B0, `(.L_x_121) ;  /* 0x0000005000007945 */ /* 0x000fe60003800200 */
[----:B------:R-:W-:Y:S04]  /*7600*/  UISETP.NE.AND UP0, UPT, UR44, 0x3, UPT ;  /* 0x000000032c00788c */ /* 0x000fe8000bf05270 */
[----:B------:R-:W-:Y:S01]  /*7610*/  USEL UR45, UR44, URZ, UP0 ;  /* 0x000000ff2c2d7287 */ /* 0x000fe20008000000 */
[----:B------:R-:W-:Y:S11]  /*7620*/  @P0 BRA `(.L_x_122) ;  /* 0x0000000000040947 */ /* 0x000ff60003800000 */
[----:B------:R-:W-:Y:S04]  /*7630*/  DEPBAR.LE SB0, 0x1 ;  /* 0x000080400000791a */ /* 0x000fe80000000000 */
.L_x_122:
[----:B------:R-:W-:Y:S05]  /*7640*/  BSYNC.RECONVERGENT B0 ;  /* 0x0000000000007941 */ /* 0x000fea0003800200 */
.L_x_121:
[----:B------:R-:W-:Y:S01]  /*7650*/  BAR.SYNC.DEFER_BLOCKING 0x1, 0x80 ;  /* 0x0042000000007b1d */ /* 0x000fe20000010000 */
[----:B------:R-:W-:Y:S01]  /*7660*/  ISETP.NE.AND P1, PT, R102, RZ, PT ;  /* 0x000000ff6600720c */ /* 0x000fe20003f25270 */
[----:B------:R-:W-:Y:S01]  /*7670*/  UISETP.NE.AND UP0, UPT, UR53, URZ, UPT ;  /* 0x000000ff3500728c */ /* 0x000fe2000bf05270 */
[----:B------:R-:W-:Y:S11]  /*7680*/  LEA R3, R110, UR47, 0x3 ;  /* 0x0000002f6e037c11 */ /* 0x000ff6000f8e18ff */
[----:B------:R-:W-:Y:S01]  /*7690*/  @P1 SHF.L.U32 R4, R109, 0x1f, RZ ;  /* 0x0000001f6d041819 */ /* 0x000fe200000006ff */
[----:B------:R-:W-:Y:S06]  /*76a0*/  BRA.U !UP0, `(.L_x_123) ;  /* 0x0000000108247547 */ /* 0x000fec000b800000 */
[----:B------:R-:W3:Y:S01]  /*76b0*/  S2R R0, SR_CgaCtaId ;  /* 0x0000000000007919 */ /* 0x000ee20000008800 */
[----:B------:R-:W-:Y:S01]  /*76c0*/  IMAD.U32 R2, RZ, RZ, UR52 ;  /* 0x00000034ff027e24 */ /* 0x000fe2000f8e00ff */
[----:B------:R-:W-:Y:S04]  /*76d0*/  UIADD3 UR4, UPT, UPT, UR52, 0x1, URZ ;  /* 0x0000000134047890 */ /* 0x000fe8000fffe0ff */
[----:B------:R-:W-:Y:S01]  /*76e0*/  @P1 LEA R2, R2, UR47, 0x3 ;  /* 0x0000002f02021c11 */ /* 0x000fe2000f8e18ff */
[----:B------:R-:W-:Y:S04]  /*76f0*/  UISETP.NE.AND UP0, UPT, UR4, 0x3, UPT ;  /* 0x000000030400788c */ /* 0x000fe8000bf05270 */
[----:B------:R-:W-:Y:S01]  /*7700*/  @P1 VIADD R5, R2, 0xb8 ;  /* 0x000000b802051836 */ /* 0x000fe20000000000 */
[----:B------:R-:W-:Y:S04]  /*7710*/  USEL UR52, UR4, URZ, UP0 ;  /* 0x000000ff04347287 */ /* 0x000fe80008000000 */
[----:B---3--:R-:W-:Y:S04]  /*7720*/  @P1 PRMT R0, R0, 0x654, R5 ;  /* 0x0000065400001816 */ /* 0x008fe80000000005 */
[----:B------:R3:W-:Y:S04]  /*7730*/  @P1 SYNCS.ARRIVE.TRANS64.RED.A1T0 RZ, [R0+URZ], RZ ;  /* 0x000000ff00ff19a7 */ /* 0x0007e800081004ff */
.L_x_123:
[----:B------:R-:W4:Y:S01]  /*7740*/  @P1 SYNCS.PHASECHK.TRANS64.TRYWAIT P0, [R3+URZ+0xa0], R4 ;  /* 0x0000a004030015a7 */ /* 0x000f2200080011ff */
[----:B------:R-:W-:Y:S01]  /*7750*/  BSSY B1, `(.L_x_124) ;  /* 0x0000015000017945 */ /* 0x000fe20003800000 */
[----:B----4-:R-:W-:Y:S03]  /*7760*/  @P1 SEL R103, RZ, 0x1, !P0 ;  /* 0x00000001ff671807 */ /* 0x010fe60004000000 */
[----:B------:R-:W-:Y:S05]  /*7770*/  @!P1 BRA `(.L_x_125) ;  /* 0x0000000000489947 */ /* 0x000fea0003800000 */
[----:B------:R-:W-:Y:S01]  /*7780*/  ISETP.NE.AND P1, PT, R111, RZ, PT ;  /* 0x000000ff6f00720c */ /* 0x000fe20003f25270 */
[----:B------:R-:W-:Y:S01]  /*7790*/  BSSY B0, `(.L_x_126) ;  /* 0x000000a000007945 */ /* 0x000fe20003800000 */
[----:B------:R-:W-:Y:S11]  /*77a0*/  ISETP.NE.AND P0, PT, R103, RZ, PT ;  /* 0x000000ff6700720c */ /* 0x000ff60003f05270 */
[----:B------:R-:W-:Y:S04]  /*77b0*/  @P1 IMAD R110, R110, 0x2000, R97 ;  /* 0x000020006e6e1824 */ /* 0x000fe800078e0261 */
[----:B------:R-:W-:Y:S01]  /*77c0*/  @P1 IMAD.IADD R5, R81, 0x1, R110 ;  /* 0x0000000151051824 */ /* 0x000fe200078e026e */
[----:B------:R-:W-:Y:S03]  /*77d0*/  @P1 IADD3 R2, PT, PT, R80, R110, RZ ;  /* 0x0000006e50021210 */ /* 0x000fe60007ffe0ff */
[----:B---3--:R-:W-:Y:S01]  /*77e0*/  @P1 IMAD.IADD R0, R96, 0x1, R5 ;  /* 0x0000000160001824 */ /* 0x008fe200078e0205 */
[----:B------:R-:W-:Y:S06]  /*77f0*/  @P0 BRA `(.L_x_127) ;  /* 0x00000000000c0947 */ /* 0x000fec0003800000 */
[----:B------:R-:W-:Y:S04]  /*7800*/  SHF.L.U32 R4, R109, 0x1f, RZ ;  /* 0x0000001f6d047819 */ /* 0x000fe800000006ff */
[----:B------:R-:W3:Y:S02]  /*7810*/  SYNCS.PHASECHK.TRANS64.TRYWAIT P0, [R3+URZ+0xa0], R4 ;  /* 0x0000a004030075a7 */ /* 0x000ee400080011ff */
[----:B---3--:R-:W-:Y:S05]  /*7820*/  @!P0 BRA `(.L_x_128) ;  /* 0x0000001c00208947 */ /* 0x008fea0003800000 */
.L_x_127:
[----:B------:R-:W-:Y:S05]  /*7830*/  BSYNC B0 ;  /* 0x0000000000007941 */ /* 0x000fea0003800000 */
.L_x_126:
[----:B------:R-:W-:Y:S11]  /*7840*/  ISETP.NE.AND P0, PT, R111, RZ, PT ;  /* 0x000000ff6f00720c */ /* 0x000ff60003f05270 */
[----:B------:R-:W-:Y:S02]  /*7850*/  @!UPT UIADD3 URZ, UPT, UPT, URZ, URZ, URZ ;  /* 0x000000fffffff290 */ /* 0x000fe4000fffe0ff */
[----:B------:R4:W1:Y:S04]  /*7860*/  @P0 LDS.128 R48, [R110] ;  /* 0x000000006e300984 */ /* 0x0008680000000c00 */
[----:B------:R4:W1:Y:S04]  /*7870*/  @P0 LDS.128 R64, [R2+0x20] ;  /* 0x0000200002400984 */ /* 0x0008680000000c00 */
[----:B------:R4:W1:Y:S04]  /*7880*/  @P0 LDS.128 R56, [R5+0x10] ;  /* 0x0000100005380984 */ /* 0x0008680000000c00 */
[----:B------:R4:W1:Y:S02]  /*7890*/  @P0 LDS.128 R72, [R0+0x10] ;  /* 0x0000100000480984 */ /* 0x0008640000000c00 */
.L_x_125:
[----:B------:R-:W-:Y:S05]  /*78a0*/  BSYNC B1 ;  /* 0x0000000000017941 */ /* 0x000fea0003800000 */
.L_x_124:
[----:B---34-:R-:W-:Y:S05]  /*78b0*/  VIADD R0, R39, 0x20 ;  /* 0x0000002027007836 */ /* 0x018fea0000000000 */
[----:B------:R-:W-:Y:S04]  /*78c0*/  SHF.R.U32.HI R0, RZ, 0x15, R0 ;  /* 0x00000015ff007819 */ /* 0x000fe80000011600 */
[----:B------:R-:W-:Y:S11]  /*78d0*/  LOP3.LUT P0, RZ, R0, 0x3, R85, 0x48, !PT ;  /* 0x0000000300ff7812 */ /* 0x000ff60007804855 */
[----:B------:R-:W-:Y:S02]  /*78e0*/  @!UPT UIADD3 URZ, UPT, UPT, URZ, URZ, URZ ;  /* 0x000000fffffff290 */ /* 0x000fe4000fffe0ff */
[----:B------:R-:W-:Y:S05]  /*78f0*/  @!P0 BRA `(.L_x_129) ;  /* 0x0000000000408947 */ /* 0x000fea0003800000 */
[----:B------:R-:W3:Y:S01]  /*7900*/  LDCU.64 UR8, c[0x4][0x70] ;  /* 0x01000e00ff0877ac */ /* 0x000ee20008000a00 */
[----:B------:R-:W-:Y:S01]  /*7910*/  MOV R3, 0x0 ;  /* 0x0000000000037802 */ /* 0x000fe20000000f00 */
[----:B------:R-:W-:Y:S02]  /*7920*/  HFMA2 R12, -RZ, RZ, 0, 5.9604644775390625e-08 ;  /* 0x00000001ff0c7431 */ /* 0x000fe400000001ff */
[----:B------:R-:W-:Y:S02]  /*7930*/  IMAD.MOV.U32 R8, RZ, RZ, 0x192 ;  /* 0x00000192ff087424 */ /* 0x000fe400078e00ff */
[----:B------:R-:W-:Y:S01]  /*7940*/  IMAD.MOV.U32 R13, RZ, RZ, RZ ;  /* 0x000000ffff0d7224 */ /* 0x000fe200078e00ff */
[----:B------:R-:W4:Y:S01]  /*7950*/  LDCU.64 UR6, c[0x4][0x78] ;  /* 0x01000f00ff0677ac */ /* 0x000f220008000a00 */
[----:B------:R-:W1:Y:S01]  /*7960*/  LDC.64 R2, c[0x4][R3] ;  /* 0x0100000003027b82 */ /* 0x000e620000000a00 */
[----:B------:R-:W5:Y:S01]  /*7970*/  LDCU.64 UR4, c[0x4][0x10] ;  /* 0x01000200ff0477ac */ /* 0x000f620008000a00 */
[----:B---3--:R-:W-:Y:S01]  /*7980*/  MOV R5, UR9 ;  /* 0x0000000900057c02 */ /* 0x008fe20008000f00 */
[----:B------:R-:W-:Y:S01]  /*7990*/  IMAD.U32 R4, RZ, RZ, UR8 ;  /* 0x00000008ff047e24 */ /* 0x000fe2000f8e00ff */
[----:B----4-:R-:W-:Y:S01]  /*79a0*/  MOV R7, UR7 ;  /* 0x0000000700077c02 */ /* 0x010fe20008000f00 */
[----:B------:R-:W-:Y:S01]  /*79b0*/  IMAD.U32 R6, RZ, RZ, UR6 ;  /* 0x00000006ff067e24 */ /* 0x000fe2000f8e00ff */
[----:B-----5:R-:W-:Y:S01]  /*79c0*/  MOV R11, UR5 ;  /* 0x00000005000b7c02 */ /* 0x020fe20008000f00 */
[----:B------:R-:W-:Y:S02]  /*79d0*/  IMAD.U32 R10, RZ, RZ, UR4 ;  /* 0x00000004ff0a7e24 */ /* 0x000fe4000f8e00ff */
[----:B------:R-:W-:Y:S07]  /*79e0*/  LEPC R20, `(.L_x_129) ;  /* 0x000000001014794e */ /* 0x000fee0000000000 */
[----:B-12---:R-:W-:Y:S05]  /*79f0*/  CALL.ABS.NOINC R2 ;  /* 0x0000000002007343 */ /* 0x006fea0003c00000 */
.L_x_129:
[----:B------:R-:W-:Y:S01]  /*7a00*/  ISETP.NE.AND P0, PT, R98, RZ, PT ;  /* 0x000000ff6200720c */ /* 0x000fe20003f05270 */
[----:B------:R-:W-:Y:S05]  /*7a10*/  WARPSYNC.ALL ;  /* 0x0000000000007948 */ /* 0x000fea0003800000 */
[----:B------:R-:W-:Y:S01]  /*7a20*/  R2UR UR4, R39 ;  /* 0x00000000270472ca */ /* 0x000fe200000e0000 */
[----:B------:R-:W-:Y:S01]  /*7a30*/  BSSY.RECONVERGENT B0, `(.L_x_130) ;  /* 0x0000090000007945 */ /* 0x000fe20003800200 */
[C---:B-1----:R-:W-:Y:S02]  /*7a40*/  SHF.L.U32 R40, R48.reuse, 0x10, RZ ;  /* 0x0000001030287819 */ /* 0x042fe400000006ff */
[----:B------:R-:W-:Y:S02]  /*7a50*/  LOP3.LUT R42, R48, 0xffff0000, RZ, 0xc0, !PT ;  /* 0xffff0000302a7812 */ /* 0x000fe400078ec0ff */
[C---:B------:R-:W-:Y:S02]  /*7a60*/  SHF.L.U32 R43, R49.reuse, 0x10, RZ ;  /* 0x00000010312b7819 */ /* 0x040fe400000006ff */
[----:B------:R-:W-:Y:S02]  /*7a70*/  LOP3.LUT R44, R49, 0xffff0000, RZ, 0xc0, !PT ;  /* 0xffff0000312c7812 */ /* 0x000fe400078ec0ff */
[C---:B------:R-:W-:Y:S02]  /*7a80*/  SHF.L.U32 R45, R50.reuse, 0x10, RZ ;  /* 0x00000010322d7819 */ /* 0x040fe400000006ff */
[----:B--2---:R-:W-:Y:S01]  /*7a90*/  LOP3.LUT R46, R50, 0xffff0000, RZ, 0xc0, !PT ;  /* 0xffff0000322e7812 */ /* 0x004fe200078ec0ff */
[----:B------:R-:W1:Y:S01]  /*7aa0*/  LDTM.x32 R4, tmem[UR4+0x20] ;  /* 0x00002004000479ee */ /* 0x000e6200082c0000 */
[C---:B------:R-:W-:Y:S01]  /*7ab0*/  SHF.L.U32 R47, R51.reuse, 0x10, RZ ;  /* 0x00000010332f7819 */ /* 0x040fe200000006ff */
[----:B------:R-:W-:Y:S01]  /*7ac0*/  USHF.L.U32 UR4, UR45, 0xd, URZ ;  /* 0x0000000d2d047899 */ /* 0x000fe200080006ff */
[----:B------:R-:W-:Y:S01]  /*7ad0*/  LOP3.LUT R48, R51, 0xffff0000, RZ, 0xc0, !PT ;  /* 0xffff000033307812 */ /* 0x000fe200078ec0ff */
[----:B------:R-:W-:Y:S01]  /*7ae0*/  NOP ;  /* 0x0000000000007918 */ /* 0x000fe20000000000 */
[C---:B------:R-:W-:Y:S02]  /*7af0*/  SHF.L.U32 R49, R56.reuse, 0x10, RZ ;  /* 0x0000001038317819 */ /* 0x040fe400000006ff */
[----:B------:R-:W-:Y:S02]  /*7b00*/  LOP3.LUT R51, R56, 0xffff0000, RZ, 0xc0, !PT ;  /* 0xffff000038337812 */ /* 0x000fe400078ec0ff */
[C---:B------:R-:W-:Y:S02]  /*7b10*/  SHF.L.U32 R50, R57.reuse, 0x10, RZ ;  /* 0x0000001039327819 */ /* 0x040fe400000006ff */
[----:B------:R-:W-:Y:S02]  /*7b20*/  LOP3.LUT R52, R57, 0xffff0000, RZ, 0xc0, !PT ;  /* 0xffff000039347812 */ /* 0x000fe400078ec0ff */
[----:B------:R-:W-:Y:S02]  /*7b30*/  IADD3 R116, PT, PT, R97, UR4, RZ ;  /* 0x0000000461747c10 */ /* 0x000fe4000fffe0ff */
[C---:B------:R-:W-:Y:S02]  /*7b40*/  SHF.L.U32 R53, R58.reuse, 0x10, RZ ;  /* 0x000000103a357819 */ /* 0x040fe400000006ff */
[----:B------:R-:W-:Y:S02]  /*7b50*/  LOP3.LUT R54, R58, 0xffff0000, RZ, 0xc0, !PT ;  /* 0xffff00003a367812 */ /* 0x000fe400078ec0ff */
[----:B------:R-:W-:Y:S02]  /*7b60*/  SHF.L.U32 R55, R59, 0x10, RZ ;  /* 0x000000103b377819 */ /* 0x000fe400000006ff */
[----:B------:R-:W-:Y:S02]  /*7b70*/  IADD3 R89, PT, PT, R89, 0x120, RZ ;  /* 0x0000012059597810 */ /* 0x000fe40007ffe0ff */
[----:B------:R-:W-:Y:S01]  /*7b80*/  LOP3.LUT R56, R59, 0xffff0000, RZ, 0xc0, !PT ;  /* 0xffff00003b387812 */ /* 0x000fe200078ec0ff */
[C---:B-1----:R-:W-:Y:S01]  /*7b90*/  FMUL R4, R38.reuse, R4 ;  /* 0x0000000426047220 */ /* 0x042fe20000400000 */
[----:B------:R-:W-:Y:S01]  /*7ba0*/  IADD3 R103, PT, PT, R81, R116, RZ ;  /* 0x0000007451677210 */ /* 0x000fe20007ffe0ff */
[----:B------:R-:W-:Y:S01]  /*7bb0*/  FMUL R5, R38, R5 ;  /* 0x0000000526057220 */ /* 0x000fe20000400000 */
[----:B------:R-:W-:Y:S01]  /*7bc0*/  SHF.L.U32 R57, R64, 0x10, RZ ;  /* 0x0000001040397819 */ /* 0x000fe200000006ff */
[----:B------:R-:W-:Y:S01]  /*7bd0*/  FMUL R6, R38, R6 ;  /* 0x0000000626067220 */ /* 0x000fe20000400000 */
[----:B------:R-:W-:Y:S01]  /*7be0*/  IADD3 R116, PT, PT, R80, R116, RZ ;  /* 0x0000007450747210 */ /* 0x000fe20007ffe0ff */
[----:B------:R-:W-:Y:S01]  /*7bf0*/  FMUL R7, R38, R7 ;  /* 0x0000000726077220 */ /* 0x000fe20000400000 */
[----:B------:R-:W-:Y:S01]  /*7c00*/  LOP3.LUT R58, R64, 0xffff0000, RZ, 0xc0, !PT ;  /* 0xffff0000403a7812 */ /* 0x000fe200078ec0ff */
[----:B------:R-:W-:Y:S01]  /*7c10*/  FFMA R4, R41, R40, R4 ;  /* 0x0000002829047223 */ /* 0x000fe20000000004 */
[----:B------:R-:W-:Y:S01]  /*7c20*/  SHF.L.U32 R59, R65, 0x10, RZ ;  /* 0x00000010413b7819 */ /* 0x000fe200000006ff */
[C---:B------:R-:W-:Y:S01]  /*7c30*/  FMUL R8, R38.reuse, R8 ;  /* 0x0000000826087220 */ /* 0x040fe20000400000 */
[----:B------:R-:W-:Y:S01]  /*7c40*/  LOP3.LUT R89, R89, 0xfefffff8, RZ, 0xc0, !PT ;  /* 0xfefffff859597812 */ /* 0x000fe200078ec0ff */
[----:B------:R-:W-:Y:S01]  /*7c50*/  FFMA R5, R41, R42, R5 ;  /* 0x0000002a29057223 */ /* 0x000fe20000000005 */
[----:B------:R-:W-:Y:S01]  /*7c60*/  LOP3.LUT R60, R65, 0xffff0000, RZ, 0xc0, !PT ;  /* 0xffff0000413c7812 */ /* 0x000fe200078ec0ff */
[----:B------:R-:W-:Y:S01]  /*7c70*/  FMUL R9, R38, R9 ;  /* 0x0000000926097220 */ /* 0x000fe20000400000 */
[----:B------:R-:W-:Y:S01]  /*7c80*/  SHF.L.U32 R61, R66, 0x10, RZ ;  /* 0x00000010423d7819 */ /* 0x000fe200000006ff */
[----:B------:R1:W-:Y:S01]  /*7c90*/  SYNCS.ARRIVE.TRANS64.RED.A1T0 RZ, [R89+URZ], RZ ;  /* 0x000000ff59ff79a7 */ /* 0x0003e200081004ff */
[----:B------:R-:W-:Y:S01]  /*7ca0*/  F2FP.BF16.F32.PACK_AB R80, R5, R4 ;  /* 0x000000040550723e */ /* 0x000fe200000010ff */
[C---:B------:R-:W-:Y:S01]  /*7cb0*/  FFMA R6, R41.reuse, R43, R6 ;  /* 0x0000002b29067223 */ /* 0x040fe20000000006 */
[----:B------:R-:W-:Y:S01]  /*7cc0*/  IADD3 R117, PT, PT, R96, R103, RZ ;  /* 0x0000006760757210 */ /* 0x000fe20007ffe0ff */
[C---:B------:R-:W-:Y:S01]  /*7cd0*/  FFMA R7, R41.reuse, R44, R7 ;  /* 0x0000002c29077223 */ /* 0x040fe20000000007 */
[C---:B------:R-:W-:Y:S01]  /*7ce0*/  FFMA R8, R41.reuse, R45, R8 ;  /* 0x0000002d29087223 */ /* 0x040fe20000000008 */
[----:B------:R-:W-:Y:S01]  /*7cf0*/  FFMA R9, R41, R46, R9 ;  /* 0x0000002e29097223 */ /* 0x000fe20000000009 */
[----:B------:R-:W-:Y:S01]  /*7d00*/  FMUL R10, R38, R10 ;  /* 0x0000000a260a7220 */ /* 0x000fe20000400000 */
[----:B------:R-:W-:Y:S01]  /*7d10*/  LOP3.LUT R62, R66, 0xffff0000, RZ, 0xc0, !PT ;  /* 0xffff0000423e7812 */ /* 0x000fe200078ec0ff */
[C---:B------:R-:W-:Y:S01]  /*7d20*/  FMUL R11, R38.reuse, R11 ;  /* 0x0000000b260b7220 */ /* 0x040fe20000400000 */
[----:B------:R-:W-:Y:S01]  /*7d30*/  F2FP.BF16.F32.PACK_AB R81, R7, R6 ;  /* 0x000000060751723e */ /* 0x000fe200000010ff */
[----:B------:R-:W-:Y:S01]  /*7d40*/  FFMA R10, R41, R47, R10 ;  /* 0x0000002f290a7223 */ /* 0x000fe2000000000a */
[----:B------:R-:W-:Y:S01]  /*7d50*/  F2FP.BF16.F32.PACK_AB R82, R9, R8 ;  /* 0x000000080952723e */ /* 0x000fe200000010ff */
[----:B------:R-:W-:Y:S01]  /*7d60*/  FFMA R11, R41, R48, R11 ;  /* 0x00000030290b7223 */ /* 0x000fe2000000000b */
[C---:B------:R-:W-:Y:S01]  /*7d70*/  FMUL R0, R38.reuse, R12 ;  /* 0x0000000c26007220 */ /* 0x040fe20000400000 */
[C---:B------:R-:W-:Y:S01]  /*7d80*/  FMUL R2, R38.reuse, R13 ;  /* 0x0000000d26027220 */ /* 0x040fe20000400000 */
[C---:B------:R-:W-:Y:S01]  /*7d90*/  FMUL R3, R38.reuse, R14 ;  /* 0x0000000e26037220 */ /* 0x040fe20000400000 */
[----:B------:R-:W-:Y:S01]  /*7da0*/  SHF.L.U32 R63, R67, 0x10, RZ ;  /* 0x00000010433f7819 */ /* 0x000fe200000006ff */
[----:B------:R-:W-:Y:S01]  /*7db0*/  FFMA R0, R41, R49, R0 ;  /* 0x0000003129007223 */ /* 0x000fe20000000000 */
[----:B------:R-:W-:Y:S01]  /*7dc0*/  F2FP.BF16.F32.PACK_AB R83, R11, R10 ;  /* 0x0000000a0b53723e */ /* 0x000fe200000010ff */
[----:B------:R-:W-:Y:S01]  /*7dd0*/  FFMA R2, R41, R51, R2 ;  /* 0x0000003329027223 */ /* 0x000fe20000000002 */
[C---:B------:R-:W-:Y:S01]  /*7de0*/  FMUL R15, R38.reuse, R15 ;  /* 0x0000000f260f7220 */ /* 0x040fe20000400000 */
[C---:B------:R-:W-:Y:S01]  /*7df0*/  FMUL R12, R38.reuse, R16 ;  /* 0x00000010260c7220 */ /* 0x040fe20000400000 */
[----:B------:R-:W-:Y:S01]  /*7e00*/  FMUL R13, R38, R17 ;  /* 0x00000011260d7220 */ /* 0x000fe20000400000 */
[----:B------:R1:W-:Y:S01]  /*7e10*/  STS.128 [R97+UR4], R80 ;  /* 0x0000005061007988 */ /* 0x0003e20008000c04 */
[----:B------:R-:W-:Y:S01]  /*7e20*/  LOP3.LUT R64, R67, 0xffff0000, RZ, 0xc0, !PT ;  /* 0xffff000043407812 */ /* 0x000fe200078ec0ff */
[C---:B------:R-:W-:Y:S01]  /*7e30*/  FFMA R3, R41.reuse, R50, R3 ;  /* 0x0000003229037223 */ /* 0x040fe20000000003 */
[----:B------:R-:W-:Y:S01]  /*7e40*/  SHF.L.U32 R65, R72, 0x10, RZ ;  /* 0x0000001048417819 */ /* 0x000fe200000006ff */
[C---:B------:R-:W-:Y:S01]  /*7e50*/  FFMA R15, R41.reuse, R52, R15 ;  /* 0x00000034290f7223 */ /* 0x040fe2000000000f */
[----:B------:R-:W-:Y:S01]  /*7e60*/  F2FP.BF16.F32.PACK_AB R104, R2, R0 ;  /* 0x000000000268723e */ /* 0x000fe200000010ff */
[C---:B------:R-:W-:Y:S01]  /*7e70*/  FFMA R12, R41.reuse, R53, R12 ;  /* 0x00000035290c7223 */ /* 0x040fe2000000000c */
[C---:B------:R-:W-:Y:S01]  /*7e80*/  FFMA R13, R41.reuse, R54, R13 ;  /* 0x00000036290d7223 */ /* 0x040fe2000000000d */
[C---:B------:R-:W-:Y:S01]  /*7e90*/  FMUL R14, R38.reuse, R18 ;  /* 0x00000012260e7220 */ /* 0x040fe20000400000 */
[C---:B------:R-:W-:Y:S01]  /*7ea0*/  FMUL R19, R38.reuse, R19 ;  /* 0x0000001326137220 */ /* 0x040fe20000400000 */
[C---:B------:R-:W-:Y:S01]  /*7eb0*/  FMUL R16, R38.reuse, R20 ;  /* 0x0000001426107220 */ /* 0x040fe20000400000 */
[C---:B------:R-:W-:Y:S01]  /*7ec0*/  FMUL R17, R38.reuse, R21 ;  /* 0x0000001526117220 */ /* 0x040fe20000400000 */
[C---:B------:R-:W-:Y:S01]  /*7ed0*/  FFMA R14, R41.reuse, R55, R14 ;  /* 0x00000037290e7223 */ /* 0x040fe2000000000e */
        /* <DEDUP_REMOVED lines=9> */
[----:B------:R-:W-:Y:S01]  /*7f70*/  FFMA R23, R41, R60, R23 ;  /* 0x0000003c29177223 */ /* 0x000fe20000000017 */
[C---:B------:R-:W-:Y:S01]  /*7f80*/  FMUL R27, R38.reuse, R27 ;  /* 0x0000001b261b7220 */ /* 0x040fe20000400000 */
[----:B------:R-:W-:Y:S01]  /*7f90*/  F2FP.BF16.F32.PACK_AB R105, R15, R3 ;  /* 0x000000030f69723e */ /* 0x000fe200000010ff */
[----:B------:R-:W-:Y:S01]  /*7fa0*/  FFMA R20, R41, R61, R20 ;  /* 0x0000003d29147223 */ /* 0x000fe20000000014 */
[----:B------:R-:W-:Y:S01]  /*7fb0*/  F2FP.BF16.F32.PACK_AB R106, R13, R12 ;  /* 0x0000000c0d6a723e */ /* 0x000fe200000010ff */
[----:B------:R-:W-:Y:S01]  /*7fc0*/  FMUL R24, R38, R28 ;  /* 0x0000001c26187220 */ /* 0x000fe20000400000 */
[----:B------:R-:W-:Y:S01]  /*7fd0*/  F2FP.BF16.F32.PACK_AB R107, R19, R14 ;  /* 0x0000000e136b723e */ /* 0x000fe200000010ff */
[----:B------:R-:W-:Y:S01]  /*7fe0*/  FFMA R21, R41, R62, R21 ;  /* 0x0000003e29157223 */ /* 0x000fe20000000015 */
[----:B------:R-:W-:Y:S01]  /*7ff0*/  LOP3.LUT R66, R72, 0xffff0000, RZ, 0xc0, !PT ;  /* 0xffff000048427812 */ /* 0x000fe200078ec0ff */
[C---:B------:R-:W-:Y:S01]  /*8000*/  FMUL R25, R38.reuse, R29 ;  /* 0x0000001d26197220 */ /* 0x040fe20000400000 */
[----:B------:R-:W-:Y:S01]  /*8010*/  SHF.L.U32 R67, R73, 0x10, RZ ;  /* 0x0000001049437819 */ /* 0x000fe200000006ff */
[----:B------:R1:W-:Y:S01]  /*8020*/  STS.128 [R103+0x10], R104 ;  /* 0x0000106867007388 */ /* 0x0003e20000000c00 */
[----:B------:R-:W-:Y:S01]  /*8030*/  FFMA R22, R41, R63, R22 ;  /* 0x0000003f29167223 */ /* 0x000fe20000000016 */
[----:B------:R-:W-:Y:S01]  /*8040*/  LOP3.LUT R68, R73, 0xffff0000, RZ, 0xc0, !PT ;  /* 0xffff000049447812 */ /* 0x000fe200078ec0ff */
[----:B------:R-:W-:Y:S01]  /*8050*/  FMUL R26, R38, R30 ;  /* 0x0000001e261a7220 */ /* 0x000fe20000400000 */
[C---:B------:R-:W-:Y:S01]  /*8060*/  FFMA R27, R41.reuse, R64, R27 ;  /* 0x00000040291b7223 */ /* 0x040fe2000000001b */
[----:B------:R-:W-:Y:S01]  /*8070*/  SHF.L.U32 R69, R74, 0x10, RZ ;  /* 0x000000104a457819 */ /* 0x000fe200000006ff */
[----:B------:R-:W-:Y:S01]  /*8080*/  FMUL R31, R38, R31 ;  /* 0x0000001f261f7220 */ /* 0x000fe20000400000 */
[C---:B------:R-:W-:Y:S01]  /*8090*/  FFMA R24, R41.reuse, R65, R24 ;  /* 0x0000004129187223 */ /* 0x040fe20000000018 */
[----:B------:R-:W-:Y:S01]  /*80a0*/  LOP3.LUT R70, R74, 0xffff0000, RZ, 0xc0, !PT ;  /* 0xffff00004a467812 */ /* 0x000fe200078ec0ff */
[C---:B------:R-:W-:Y:S01]  /*80b0*/  FMUL R28, R38.reuse, R32 ;  /* 0x00000020261c7220 */ /* 0x040fe20000400000 */
[----:B------:R-:W-:Y:S01]  /*80c0*/  FFMA R25, R41, R66, R25 ;  /* 0x0000004229197223 */ /* 0x000fe20000000019 */
[----:B------:R-:W-:Y:S01]  /*80d0*/  SHF.L.U32 R71, R75, 0x10, RZ ;  /* 0x000000104b477819 */ /* 0x000fe200000006ff */
[C---:B------:R-:W-:Y:S01]  /*80e0*/  FMUL R29, R38.reuse, R33 ;  /* 0x00000021261d7220 */ /* 0x040fe20000400000 */
[----:B------:R-:W-:Y:S01]  /*80f0*/  FFMA R26, R41, R67, R26 ;  /* 0x00000043291a7223 */ /* 0x000fe2000000001a */
[----:B------:R-:W-:Y:S01]  /*8100*/  LOP3.LUT R72, R75, 0xffff0000, RZ, 0xc0, !PT ;  /* 0xffff00004b487812 */ /* 0x000fe200078ec0ff */
        /* <DEDUP_REMOVED lines=8> */
[----:B------:R-:W-:Y:S01]  /*8190*/  FFMA R30, R41, R71, R30 ;  /* 0x00000047291e7223 */ /* 0x000fe2000000001e */
[----:B------:R-:W-:Y:S01]  /*81a0*/  F2FP.BF16.F32.PACK_AB R111, R27, R22 ;  /* 0x000000161b6f723e */ /* 0x000fe200000010ff */
[----:B------:R-:W-:Y:S01]  /*81b0*/  FFMA R35, R41, R72, R35 ;  /* 0x0000004829237223 */ /* 0x000fe20000000023 */
[----:B------:R-:W-:Y:S02]  /*81c0*/  F2FP.BF16.F32.PACK_AB R112, R25, R24 ;  /* 0x000000181970723e */ /* 0x000fe400000010ff */
[----:B------:R-:W-:Y:S01]  /*81d0*/  F2FP.BF16.F32.PACK_AB R113, R31, R26 ;  /* 0x0000001a1f71723e */ /* 0x000fe200000010ff */
[----:B------:R1:W-:Y:S01]  /*81e0*/  STS.128 [R116+0x20], R108 ;  /* 0x0000206c74007388 */ /* 0x0003e20000000c00 */
        /* <DEDUP_REMOVED lines=8> */
[----:B--2---:R-:W2:Y:S02]  /*8270*/  FENCE.VIEW.ASYNC.S ;  /* 0x00000000000073c6 */ /* 0x004ea40000000000 */
[----:B--2---:R-:W-:Y:S06]  /*8280*/  BAR.SYNC.DEFER_BLOCKING 0x1, 0x80 ;  /* 0x0042000000007b1d */ /* 0x004fec0000010000 */
[----:B------:R-:W-:Y:S05]  /*8290*/  @P0 BRA `(.L_x_131) ;  /* 0x0000000000240947 */ /* 0x000fea0003800000 */
[----:B------:R-:W2:Y:S01]  /*82a0*/  LDCU.64 UR10, c[0x0][0x348] ;  /* 0x00006900ff0a77ac */ /* 0x000ea20008000a00 */
[----:B------:R-:W-:Y:S02]  /*82b0*/  UIADD3 UR9, UPT, UPT, UR49, 0x20, URZ ;  /* 0x0000002031097890 */ /* 0x000fe4000fffe0ff */
[----:B------:R-:W-:Y:S02]  /*82c0*/  UIADD3 UR8, UPT, UPT, UR47, 0x200, UR4 ;  /* 0x000002002f087890 */ /* 0x000fe4000fffe004 */
[----:B--2---:R-:W-:Y:S03]  /*82d0*/  UIADD3 UR6, UP0, UPT, UR10, 0x680, URZ ;  /* 0x000006800a067890 */ /* 0x004fe6000ff1e0ff */
[----:B------:R-:W-:Y:S01]  /*82e0*/  UMOV UR10, UR50 ;  /* 0x00000032000a7c82 */ /* 0x000fe20008000000 */
[----:B------:R-:W-:Y:S03]  /*82f0*/  UIADD3.X UR7, UPT, UPT, URZ, UR11, URZ, UP0, !UPT ;  /* 0x0000000bff077290 */ /* 0x000fe600087fe4ff */
[----:B------:R-:W-:Y:S06]  /*8300*/  UMOV UR11, UR36 ;  /* 0x00000024000b7c82 */ /* 0x000fec0008000000 */
[----:B------:R2:W-:Y:S02]  /*8310*/  UTMASTG.3D [UR8], [UR6] ;  /* 0x00000008060073b5 */ /* 0x0005e40008010000 */
[----:B--2---:R0:W-:Y:S02]  /*8320*/  UTMACMDFLUSH ;  /* 0x00000000000079b7 */ /* 0x0041e40000000000 */
.L_x_131:
[----:B------:R-:W-:Y:S05]  /*8330*/  BSYNC.RECONVERGENT B0 ;  /* 0x0000000000007941 */ /* 0x000fea0003800200 */
.L_x_130:
[----:B------:R-:W-:Y:S01]  /*8340*/  UIADD3 UR4, UPT, UPT, UR45, 0x1, URZ ;  /* 0x000000012d047890 */ /* 0x000fe2000fffe0ff */
[----:B------:R-:W-:Y:S03]  /*8350*/  BSSY.RECONVERGENT B0, `(.L_x_132) ;  /* 0x0000008000007945 */ /* 0x000fe60003800200 */
[----:B------:R-:W-:Y:S04]  /*8360*/  UISETP.NE.AND UP0, UPT, UR4, 0x3, UPT ;  /* 0x000000030400788c */ /* 0x000fe8000bf05270 */
[----:B------:R-:W-:Y:S02]  /*8370*/  UISETP.EQ.XOR UP1, UPT, UR44, 0x3, !UP0 ;  /* 0x000000032c00788c */ /* 0x000fe4000c722a70 */
[----:B------:R-:W-:Y:S02]  /*8380*/  USEL UR46, UR4, URZ, UP0 ;  /* 0x000000ff042e7287 */ /* 0x000fe40008000000 */
[----:B------:R-:W-:Y:S04]  /*8390*/  USEL UR5, URZ, 0x1, !UP1 ;  /* 0x00000001ff057887 */ /* 0x000fe8000c800000 */
[----:B------:R-:W-:Y:S01]  /*83a0*/  ULOP3.LUT UR54, UR54, UR5, URZ, 0x3c, !UPT ;  /* 0x0000000536367292 */ /* 0x000fe2000f8e3cff */
[----:B------:R-:W-:Y:S11]  /*83b0*/  @P0 BRA `(.L_x_133) ;  /* 0x0000000000040947 */ /* 0x000ff60003800000 */
[----:B------:R-:W-:Y:S04]  /*83c0*/  DEPBAR.LE SB0, 0x1 ;  /* 0x000080400000791a */ /* 0x000fe80000000000 */
.L_x_133:
[----:B------:R-:W-:Y:S05]  /*83d0*/  BSYNC.RECONVERGENT B0 ;  /* 0x0000000000007941 */ /* 0x000fea0003800200 */
.L_x_132:
[----:B------:R-:W-:Y:S01]  /*83e0*/  BAR.SYNC.DEFER_BLOCKING 0x1, 0x80 ;  /* 0x0042000000007b1d */ /* 0x000fe20000010000 */
[----:B------:R-:W-:Y:S01]  /*83f0*/  UISETP.NE.AND UP0, UPT, UR53, -0x2, UPT ;  /* 0xfffffffe3500788c */ /* 0x000fe2000bf05270 */
[----:B------:R-:W-:Y:S08]  /*8400*/  IADD3 R0, PT, PT, R36, 0x1, RZ ;  /* 0x0000000124007810 */ /* 0x000ff00007ffe0ff */
[----:B------:R-:W-:Y:S05]  /*8410*/  BRA.U !UP0, `(.L_x_134) ;  /* 0x0000000108287547 */ /* 0x000fea000b800000 */
[----:B------:R-:W2:Y:S01]  /*8420*/  S2R R2, SR_CgaCtaId ;  /* 0x0000000000027919 */ /* 0x000ea20000008800 */
[----:B------:R-:W-:Y:S01]  /*8430*/  ISETP.NE.AND P0, PT, R102, RZ, PT ;  /* 0x000000ff6600720c */ /* 0x000fe20003f05270 */
[----:B------:R-:W-:Y:S01]  /*8440*/  IMAD.U32 R3, RZ, RZ, UR52 ;  /* 0x00000034ff037e24 */ /* 0x000fe2000f8e00ff */
[----:B------:R-:W-:Y:S04]  /*8450*/  UIADD3 UR4, UPT, UPT, UR52, 0x1, URZ ;  /* 0x0000000134047890 */ /* 0x000fe8000fffe0ff */
[----:B------:R-:W-:Y:S04]  /*8460*/  UISETP.NE.AND UP0, UPT, UR4, 0x3, UPT ;  /* 0x000000030400788c */ /* 0x000fe8000bf05270 */
[----:B------:R-:W-:Y:S03]  /*8470*/  USEL UR52, UR4, URZ, UP0 ;  /* 0x000000ff04347287 */ /* 0x000fe60008000000 */
[----:B------:R-:W-:Y:S05]  /*8480*/  @P0 LEA R3, R3, UR47, 0x3 ;  /* 0x0000002f03030c11 */ /* 0x000fea000f8e18ff */
[----:B------:R-:W-:Y:S05]  /*8490*/  @P0 VIADD R3, R3, 0xb8 ;  /* 0x000000b803030836 */ /* 0x000fea0000000000 */
[----:B--2---:R-:W-:Y:S04]  /*84a0*/  @P0 PRMT R2, R2, 0x654, R3 ;  /* 0x0000065402020816 */ /* 0x004fe80000000003 */
[----:B------:R2:W-:Y:S03]  /*84b0*/  @P0 SYNCS.ARRIVE.TRANS64.RED.A1T0 RZ, [R2+URZ], RZ ;  /* 0x000000ff02ff09a7 */ /* 0x0005e600081004ff */
.L_x_134:
[----:B------:R-:W-:Y:S01]  /*84c0*/  R2UR UR6, R101 ;  /* 0x00000000650672ca */ /* 0x000fe200000e0000 */
[----:B------:R-:W-:Y:S01]  /*84d0*/  UIADD3 UR53, UPT, UPT, UR53, 0x2, URZ ;  /* 0x0000000235357890 */ /* 0x000fe2000fffe0ff */
[----:B------:R-:W-:Y:S01]  /*84e0*/  R2UR UR5, R86 ;  /* 0x00000000560572ca */ /* 0x000fe200000e0000 */
[----:B------:R-:W-:Y:S01]  /*84f0*/  UMOV UR36, UR63 ;  /* 0x0000003f00247c82 */ /* 0x000fe20008000000 */
[----:B------:R-:W-:Y:S02]  /*8500*/  R2UR UR4, R87 ;  /* 0x00000000570472ca */ /* 0x000fe400000e0000 */
[----:B------:R-:W-:Y:S02]  /*8510*/  ISETP.NE.AND P0, PT, R91, 0x2, PT ;  /* 0x000000025b00780c */ /* 0x000fe40003f05270 */
[----:B------:R-:W-:Y:S02]  /*8520*/  ISETP.NE.AND P1, PT, R0, 0x4, PT ;  /* 0x000000040000780c */ /* 0x000fe40003f25270 */
[----:B------:R-:W-:Y:S02]  /*8530*/  SEL R3, RZ, 0x1, P0 ;  /* 0x00000001ff037807 */ /* 0x000fe40000000000 */
[----:B--2---:R-:W-:Y:S01]  /*8540*/  SEL R2, RZ, 0x1, P1 ;  /* 0x00000001ff027807 */ /* 0x004fe20000800000 */
[----:B------:R-:W-:Y:S01]  /*8550*/  UISETP.NE.AND UP0, UPT, UR6, URZ, UPT ;  /* 0x000000ff0600728c */ /* 0x000fe2000bf05270 */
[----:B------:R-:W-:Y:S01]  /*8560*/  LOP3.LUT R94, R94, R3, RZ, 0x3c, !PT ;  /* 0x000000035e5e7212 */ /* 0x000fe200078e3cff */
[----:B------:R-:W-:Y:S01]  /*8570*/  UIADD3 UR32, UPT, UPT, UR37, UR5, URZ ;  /* 0x0000000525207290 */ /* 0x000fe2000fffe0ff */
[----:B------:R-:W-:Y:S01]  /*8580*/  LOP3.LUT R95, R95, R2, RZ, 0x3c, !PT ;  /* 0x000000025f5f7212 */ /* 0x000fe200078e3cff */
[----:B------:R-:W-:Y:S01]  /*8590*/  UIADD3 UR25, UPT, UPT, UR38, UR4, URZ ;  /* 0x0000000426197290 */ /* 0x000fe2000fffe0ff */
[----:B------:R-:W-:Y:S02]  /*85a0*/  SEL R91, R91, RZ, P0 ;  /* 0x000000ff5b5b7207 */ /* 0x000fe40000000000 */
[----:B------:R-:W-:Y:S02]  /*85b0*/  SEL R36, R0, RZ, P1 ;  /* 0x000000ff00247207 */ /* 0x000fe40000800000 */
[----:B------:R-:W-:Y:S07]  /*85c0*/  BRA.U UP0, `(.L_x_135) ;  /* 0xffffffd500887547 */ /* 0x000fee000b83ffff */
[----:B------:R-:W-:-:S13]  /*85d0*/  R2UR UR4, R88 ;  /* 0x00000000580472ca */ /* 0x000fda00000e0000 */
[----:B------:R-:W-:-:S09]  /*85e0*/  UISETP.NE.AND UP0, UPT, UR4, URZ, UPT ;  /* 0x000000ff0400728c */ /* 0x000fd2000bf05270 */
[----:B------:R-:W-:Y:S05]  /*85f0*/  BRA.U !UP0, `(.L_x_136) ;  /* 0x0000000108487547 */ /* 0x000fea000b800000 */
[----:B------:R-:W2:Y:S02]  /*8600*/  LDCU.64 UR4, c[0x0][0x890] ;  /* 0x00011200ff0477ac */ /* 0x000ea40008000a00 */
[----:B--2---:R-:W-:-:S04]  /*8610*/  UISETP.NE.U32.AND UP0, UPT, UR4, URZ, UPT ;  /* 0x000000ff0400728c */ /* 0x004fc8000bf05070 */
[----:B------:R-:W-:-:S09]  /*8620*/  UISETP.NE.AND.EX UP0, UPT, UR5, URZ, UPT, UP0 ;  /* 0x000000ff0500728c */ /* 0x000fd2000bf05300 */
[----:B------:R-:W-:Y:S05]  /*8630*/  BRA.U UP0, `(.L_x_137) ;  /* 0x00000001000c7547 */ /* 0x000fea000b800000 */
[----:B------:R-:W-:-:S13]  /*8640*/  FSETP.NEU.AND P0, PT, R41, RZ, PT ;  /* 0x000000ff2900720b */ /* 0x000fda0003f0d000 */
[----:B------:R-:W-:Y:S05]  /*8650*/  @!P0 EXIT ;  /* 0x000000000000894d */ /* 0x000fea0003800000 */
[----:B------:R-:W-:Y:S05]  /*8660*/  BRA `(.L_x_136) ;  /* 0x00000000002c7947 */ /* 0x000fea0003800000 */
.L_x_137:
[----:B------:R-:W-:Y:S01]  /*8670*/  ISETP.NE.AND P0, PT, R90, RZ, PT ;  /* 0x000000ff5a00720c */ /* 0x000fe20003f05270 */
[----:B------:R-:W-:-:S12]  /*8680*/  BSSY.RECONVERGENT B0, `(.L_x_136) ;  /* 0x0000009000007945 */ /* 0x000fd80003800200 */
[----:B------:R-:W-:Y:S05]  /*8690*/  @P0 BRA `(.L_x_138) ;  /* 0x0000000000140947 */ /* 0x000fea0003800000 */
[----:B------:R-:W2:Y:S02]  /*86a0*/  LDCU.64 UR4, c[0x0][0x888] ;  /* 0x00011100ff0477ac */ /* 0x000ea40008000a00 */
[----:B--2---:R-:W-:-:S04]  /*86b0*/  ISETP.NE.U32.AND P0, PT, RZ, UR4, PT ;  /* 0x00000004ff007c0c */ /* 0x004fc8000bf05070 */
[----:B------:R-:W-:-:S13]  /*86c0*/  ISETP.NE.AND.EX P0, PT, RZ, UR5, PT, P0 ;  /* 0x00000005ff007c0c */ /* 0x000fda000bf05300 */
[----:B------:R-:W-:Y:S05]  /*86d0*/  @!P0 EXIT ;  /* 0x000000000000894d */ /* 0x000fea0003800000 */
[----:B------:R-:W-:Y:S05]  /*86e0*/  BRA `(.L_x_139) ;  /* 0x0000000000087947 */ /* 0x000fea0003800000 */
.L_x_138:
[----:B------:R-:W-:-:S13]  /*86f0*/  FSETP.NEU.AND P0, PT, R41, RZ, PT ;  /* 0x000000ff2900720b */ /* 0x000fda0003f0d000 */
[----:B------:R-:W-:Y:S05]  /*8700*/  @!P0 EXIT ;  /* 0x000000000000894d */ /* 0x000fea0003800000 */
.L_x_139:
[----:B------:R-:W-:Y:S05]  /*8710*/  BSYNC.RECONVERGENT B0 ;  /* 0x0000000000007941 */ /* 0x000fea0003800200 */
.L_x_136:
[----:B------:R-:W2:Y:S01]  /*8720*/  S2UR UR5, SR_CgaCtaId ;  /* 0x00000000000579c3 */ /* 0x000ea20000008800 */
[----:B------:R-:W-:Y:S01]  /*8730*/  ULEA UR4, UR52, UR47, 0x3 ;  /* 0x0000002f34047291 */ /* 0x000fe2000f8e18ff */
[----:B------:R-:W-:-:S04]  /*8740*/  DEPBAR.LE SB0, 0x0 ;  /* 0x000080000000791a */ /* 0x000fc80000000000 */
[----:B------:R-:W-:-:S04]  /*8750*/  UIADD3 UR4, UPT, UPT, UR4, 0xb8, URZ ;  /* 0x000000b804047890 */ /* 0x000fc8000fffe0ff */
[----:B--2---:R-:W-:-:S09]  /*8760*/  UPRMT UR4, UR5, 0x654, UR4 ;  /* 0x0000065405047896 */ /* 0x004fd20008000004 */
[----:B------:R-:W-:Y:S01]  /*8770*/  SYNCS.ARRIVE.TRANS64.RED.A1T0 RZ, [UR4], RZ ;  /* 0x000000ffffff79a7 */ /* 0x000fe20008100404 */
[----:B------:R-:W-:Y:S05]  /*8780*/  EXIT ;  /* 0x000000000000794d */ /* 0x000fea0003800000 */
.L_x_25:
[----:B-1----:R1:W2:Y:S02]  /*8790*/  SYNCS.PHASECHK.TRANS64.TRYWAIT P0, [R0+URZ+0x150], R3 ;  /* 0x00015003000075a7 */ /* 0x0022a400080011ff */
[----:B--2---:R-:W-:Y:S05]  /*87a0*/  @!P0 NANOSLEEP.SYNCS 0x989680 ;  /* 0x009896800000895d */ /* 0x004fea0003900000 */
[----:B------:R-:W2:Y:S02]  /*87b0*/  @!P0 SYNCS.PHASECHK.TRANS64 P0, [R0+URZ+0x150], R3 ;  /* 0x00015003000085a7 */ /* 0x000ea400080010ff */
[----:B--2---:R-:W-:Y:S05]  /*87c0*/  @!P0 BRA `(.L_x_25) ;  /* 0xfffffffc00f08947 */ /* 0x004fea000383ffff */
[----:B------:R-:W-:Y:S05]  /*87d0*/  BRA `(.L_x_140) ;  /* 0xffffff9000fc7947 */ /* 0x000fea000383ffff */
.L_x_28:
[----:B-1----:R-:W-:-:S07]  /*87e0*/  MOV R0, UR33 ;  /* 0x0000002100007c02 */ /* 0x002fce0008000f00 */
.L_x_141:
[----:B-1----:R1:W2:Y:S02]  /*87f0*/  SYNCS.PHASECHK.TRANS64.TRYWAIT P0, [R0+URZ+0x50], R3 ;  /* 0x00005003000075a7 */ /* 0x0022a400080011ff */
[----:B--2---:R-:W-:Y:S05]  /*8800*/  @!P0 NANOSLEEP.SYNCS 0x989680 ;  /* 0x009896800000895d */ /* 0x004fea0003900000 */
[----:B------:R-:W2:Y:S02]  /*8810*/  @!P0 SYNCS.PHASECHK.TRANS64 P0, [R0+URZ+0x50], R3 ;  /* 0x00005003000085a7 */ /* 0x000ea400080010ff */
[----:B--2---:R-:W-:Y:S05]  /*8820*/  @!P0 BRA `(.L_x_141) ;  /* 0xfffffffc00f08947 */ /* 0x004fea000383ffff */
[----:B------:R-:W-:Y:S05]  /*8830*/  BRA `(.L_x_27) ;  /* 0xffffff94004c7947 */ /* 0x000fea000383ffff */
.L_x_35:
[----:B-1----:R-:W-:-:S07]  /*8840*/  MOV R0, UR17 ;  /* 0x0000001100007c02 */ /* 0x002fce0008000f00 */
.L_x_142:
[----:B-1----:R1:W2:Y:S02]  /*8850*/  SYNCS.PHASECHK.TRANS64.TRYWAIT P0, [R0+URZ+0x50], R3 ;  /* 0x00005003000075a7 */ /* 0x0022a400080011ff */
[----:B--2---:R-:W-:Y:S05]  /*8860*/  @!P0 NANOSLEEP.SYNCS 0x989680 ;  /* 0x009896800000895d */ /* 0x004fea0003900000 */
[----:B------:R-:W2:Y:S02]  /*8870*/  @!P0 SYNCS.PHASECHK.TRANS64 P0, [R0+URZ+0x50], R3 ;  /* 0x00005003000085a7 */ /* 0x000ea400080010ff */
[----:B--2---:R-:W-:Y:S05]  /*8880*/  @!P0 BRA `(.L_x_142) ;  /* 0xfffffffc00f08947 */ /* 0x004fea000383ffff */
[----:B------:R-:W-:Y:S05]  /*8890*/  BRA `(.L_x_34) ;  /* 0xffffff9800107947 */ /* 0x000fea000383ffff */
.L_x_40:
[----:B-1----:R1:W2:Y:S02]  /*88a0*/  SYNCS.PHASECHK.TRANS64.TRYWAIT P0, [R3+URZ+0xe0], R0 ;  /* 0x0000e000030075a7 */ /* 0x0022a400080011ff */
[----:B--2---:R-:W-:Y:S05]  /*88b0*/  @!P0 NANOSLEEP.SYNCS 0x989680 ;  /* 0x009896800000895d */ /* 0x004fea0003900000 */
[----:B------:R-:W2:Y:S02]  /*88c0*/  @!P0 SYNCS.PHASECHK.TRANS64 P0, [R3+URZ+0xe0], R0 ;  /* 0x0000e000030085a7 */ /* 0x000ea400080010ff */
[----:B--2---:R-:W-:Y:S05]  /*88d0*/  @!P0 BRA `(.L_x_40) ;  /* 0xfffffffc00f08947 */ /* 0x004fea000383ffff */
[----:B------:R-:W-:Y:S05]  /*88e0*/  BRA `(.L_x_143) ;  /* 0xffffff9800b47947 */ /* 0x000fea000383ffff */
.L_x_44:
[----:B-1----:R-:W-:-:S07]  /*88f0*/  MOV R0, UR4 ;  /* 0x0000000400007c02 */ /* 0x002fce0008000f00 */
.L_x_144:
[----:B-1----:R1:W2:Y:S02]  /*8900*/  SYNCS.PHASECHK.TRANS64.TRYWAIT P0, [R0+URZ], R3 ;  /* 0x00000003000075a7 */ /* 0x0022a400080011ff */
[----:B--2---:R-:W-:Y:S05]  /*8910*/  @!P0 NANOSLEEP.SYNCS 0x989680 ;  /* 0x009896800000895d */ /* 0x004fea0003900000 */
[----:B------:R-:W2:Y:S02]  /*8920*/  @!P0 SYNCS.PHASECHK.TRANS64 P0, [R0+URZ], R3 ;  /* 0x00000003000085a7 */ /* 0x000ea400080010ff */
[----:B--2---:R-:W-:Y:S05]  /*8930*/  @!P0 BRA `(.L_x_144) ;  /* 0xfffffffc00f08947 */ /* 0x004fea000383ffff */
[----:B------:R-:W-:Y:S05]  /*8940*/  BRA `(.L_x_145) ;  /* 0xffffffa000607947 */ /* 0x000fea000383ffff */
.L_x_45:
[----:B------:R-:W-:-:S07]  /*8950*/  MOV R0, UR5 ;  /* 0x0000000500007c02 */ /* 0x000fce0008000f00 */
.L_x_146:
[----:B-1----:R1:W2:Y:S02]  /*8960*/  SYNCS.PHASECHK.TRANS64.TRYWAIT P0, [R0+URZ], R3 ;  /* 0x00000003000075a7 */ /* 0x0022a400080011ff */
[----:B--2---:R-:W-:Y:S05]  /*8970*/  @!P0 NANOSLEEP.SYNCS 0x989680 ;  /* 0x009896800000895d */ /* 0x004fea0003900000 */
[----:B------:R-:W2:Y:S02]  /*8980*/  @!P0 SYNCS.PHASECHK.TRANS64 P0, [R0+URZ], R3 ;  /* 0x00000003000085a7 */ /* 0x000ea400080010ff */
[----:B--2---:R-:W-:Y:S05]  /*8990*/  @!P0 BRA `(.L_x_146) ;  /* 0xfffffffc00f08947 */ /* 0x004fea000383ffff */
[----:B------:R-:W-:Y:S05]  /*89a0*/  BRA `(.L_x_147) ;  /* 0xffffffa0006c7947 */ /* 0x000fea000383ffff */
.L_x_46:
[----:B------:R-:W-:-:S07]  /*89b0*/  MOV R0, UR5 ;  /* 0x0000000500007c02 */ /* 0x000fce0008000f00 */
.L_x_148:
[----:B-1----:R1:W2:Y:S02]  /*89c0*/  SYNCS.PHASECHK.TRANS64.TRYWAIT P0, [R0+URZ], R3 ;  /* 0x00000003000075a7 */ /* 0x0022a400080011ff */
[----:B--2---:R-:W-:Y:S05]  /*89d0*/  @!P0 NANOSLEEP.SYNCS 0x989680 ;  /* 0x009896800000895d */ /* 0x004fea0003900000 */
[----:B------:R-:W2:Y:S02]  /*89e0*/  @!P0 SYNCS.PHASECHK.TRANS64 P0, [R0+URZ], R3 ;  /* 0x00000003000085a7 */ /* 0x000ea400080010ff */
[----:B--2---:R-:W-:Y:S05]  /*89f0*/  @!P0 BRA `(.L_x_148) ;  /* 0xfffffffc00f08947 */ /* 0x004fea000383ffff */
[----:B------:R-:W-:Y:S05]  /*8a00*/  BRA `(.L_x_149) ;  /* 0xffffffa000787947 */ /* 0x000fea000383ffff */
.L_x_47:
[----:B------:R-:W-:-:S07]  /*8a10*/  MOV R0, UR5 ;  /* 0x0000000500007c02 */ /* 0x000fce0008000f00 */
.L_x_150:
[----:B-1----:R1:W2:Y:S02]  /*8a20*/  SYNCS.PHASECHK.TRANS64.TRYWAIT P0, [R0+URZ], R3 ;  /* 0x00000003000075a7 */ /* 0x0022a400080011ff */
[----:B--2---:R-:W-:Y:S05]  /*8a30*/  @!P0 NANOSLEEP.SYNCS 0x989680 ;  /* 0x009896800000895d */ /* 0x004fea0003900000 */
[----:B------:R-:W2:Y:S02]  /*8a40*/  @!P0 SYNCS.PHASECHK.TRANS64 P0, [R0+URZ], R3 ;  /* 0x00000003000085a7 */ /* 0x000ea400080010ff */
[----:B--2---:R-:W-:Y:S05]  /*8a50*/  @!P0 BRA `(.L_x_150) ;  /* 0xfffffffc00f08947 */ /* 0x004fea000383ffff */
[----:B------:R-:W-:Y:S05]  /*8a60*/  BRA `(.L_x_151) ;  /* 0xffffffa000847947 */ /* 0x000fea000383ffff */
.L_x_48:
[----:B------:R-:W-:-:S07]  /*8a70*/  MOV R0, UR5 ;  /* 0x0000000500007c02 */ /* 0x000fce0008000f00 */
.L_x_152:
[----:B-1----:R1:W2:Y:S02]  /*8a80*/  SYNCS.PHASECHK.TRANS64.TRYWAIT P0, [R0+URZ], R3 ;  /* 0x00000003000075a7 */ /* 0x0022a400080011ff */
[----:B--2---:R-:W-:Y:S05]  /*8a90*/  @!P0 NANOSLEEP.SYNCS 0x989680 ;  /* 0x009896800000895d */ /* 0x004fea0003900000 */
[----:B------:R-:W2:Y:S02]  /*8aa0*/  @!P0 SYNCS.PHASECHK.TRANS64 P0, [R0+URZ], R3 ;  /* 0x00000003000085a7 */ /* 0x000ea400080010ff */
[----:B--2---:R-:W-:Y:S05]  /*8ab0*/  @!P0 BRA `(.L_x_152) ;  /* 0xfffffffc00f08947 */ /* 0x004fea000383ffff */
[----:B------:R-:W-:Y:S05]  /*8ac0*/  BRA `(.L_x_153) ;  /* 0xffffffa000907947 */ /* 0x000fea000383ffff */
.L_x_49:
[----:B------:R-:W-:-:S07]  /*8ad0*/  MOV R0, UR5 ;  /* 0x0000000500007c02 */ /* 0x000fce0008000f00 */
.L_x_154:
[----:B-1----:R1:W2:Y:S02]  /*8ae0*/  SYNCS.PHASECHK.TRANS64.TRYWAIT P0, [R0+URZ], R3 ;  /* 0x00000003000075a7 */ /* 0x0022a400080011ff */
[----:B--2---:R-:W-:Y:S05]  /*8af0*/  @!P0 NANOSLEEP.SYNCS 0x989680 ;  /* 0x009896800000895d */ /* 0x004fea0003900000 */
[----:B------:R-:W2:Y:S02]  /*8b00*/  @!P0 SYNCS.PHASECHK.TRANS64 P0, [R0+URZ], R3 ;  /* 0x00000003000085a7 */ /* 0x000ea400080010ff */
[----:B--2---:R-:W-:Y:S05]  /*8b10*/  @!P0 BRA `(.L_x_154) ;  /* 0xfffffffc00f08947 */ /* 0x004fea000383ffff */
[----:B------:R-:W-:Y:S05]  /*8b20*/  BRA `(.L_x_155) ;  /* 0xffffffa0009c7947 */ /* 0x000fea000383ffff */
.L_x_50:
[----:B------:R-:W-:-:S07]  /*8b30*/  MOV R0, UR5 ;  /* 0x0000000500007c02 */ /* 0x000fce0008000f00 */
.L_x_156:
[----:B-1----:R1:W2:Y:S02]  /*8b40*/  SYNCS.PHASECHK.TRANS64.TRYWAIT P0, [R0+URZ], R3 ;  /* 0x00000003000075a7 */ /* 0x0022a400080011ff */
[----:B--2---:R-:W-:Y:S05]  /*8b50*/  @!P0 NANOSLEEP.SYNCS 0x989680 ;  /* 0x009896800000895d */ /* 0x004fea0003900000 */
[----:B------:R-:W2:Y:S02]  /*8b60*/  @!P0 SYNCS.PHASECHK.TRANS64 P0, [R0+URZ], R3 ;  /* 0x00000003000085a7 */ /* 0x000ea400080010ff */
[----:B--2---:R-:W-:Y:S05]  /*8b70*/  @!P0 BRA `(.L_x_156) ;  /* 0xfffffffc00f08947 */ /* 0x004fea000383ffff */
[----:B------:R-:W-:Y:S05]  /*8b80*/  BRA `(.L_x_157) ;  /* 0xffffffa000a87947 */ /* 0x000fea000383ffff */
.L_x_51:
[----:B------:R-:W-:-:S07]  /*8b90*/  MOV R0, UR5 ;  /* 0x0000000500007c02 */ /* 0x000fce0008000f00 */
.L_x_158:
[----:B-1----:R1:W2:Y:S02]  /*8ba0*/  SYNCS.PHASECHK.TRANS64.TRYWAIT P0, [R0+URZ], R3 ;  /* 0x00000003000075a7 */ /* 0x0022a400080011ff */
[----:B--2---:R-:W-:Y:S05]  /*8bb0*/  @!P0 NANOSLEEP.SYNCS 0x989680 ;  /* 0x009896800000895d */ /* 0x004fea0003900000 */
[----:B------:R-:W2:Y:S02]  /*8bc0*/  @!P0 SYNCS.PHASECHK.TRANS64 P0, [R0+URZ], R3 ;  /* 0x00000003000085a7 */ /* 0x000ea400080010ff */
[----:B--2---:R-:W-:Y:S05]  /*8bd0*/  @!P0 BRA `(.L_x_158) ;  /* 0xfffffffc00f08947 */ /* 0x004fea000383ffff */
[----:B------:R-:W-:Y:S05]  /*8be0*/  BRA `(.L_x_159) ;  /* 0xffffffa000b47947 */ /* 0x000fea000383ffff */
.L_x_52:
[----:B------:R-:W-:-:S07]  /*8bf0*/  MOV R0, UR5 ;  /* 0x0000000500007c02 */ /* 0x000fce0008000f00 */
.L_x_160:
[----:B-1----:R1:W2:Y:S02]  /*8c00*/  SYNCS.PHASECHK.TRANS64.TRYWAIT P0, [R0+URZ], R3 ;  /* 0x00000003000075a7 */ /* 0x0022a400080011ff */
[----:B--2---:R-:W-:Y:S05]  /*8c10*/  @!P0 NANOSLEEP.SYNCS 0x989680 ;  /* 0x009896800000895d */ /* 0x004fea0003900000 */
[----:B------:R-:W2:Y:S02]  /*8c20*/  @!P0 SYNCS.PHASECHK.TRANS64 P0, [R0+URZ], R3 ;  /* 0x00000003000085a7 */ /* 0x000ea400080010ff */
[----:B--2---:R-:W-:Y:S05]  /*8c30*/  @!P0 BRA `(.L_x_160) ;  /* 0xfffffffc00f08947 */ /* 0x004fea000383ffff */
[----:B------:R-:W-:Y:S05]  /*8c40*/  BRA `(.L_x_161) ;  /* 0xffffffa000c07947 */ /* 0x000fea000383ffff */
.L_x_55:
[----:B-1----:R1:W2:Y:S02]  /*8c50*/  SYNCS.PHASECHK.TRANS64.TRYWAIT P0, [R0+URZ+0x140], R5 ;  /* 0x00014005000075a7 */ /* 0x0022a400080011ff */
[----:B--2---:R-:W-:Y:S05]  /*8c60*/  @!P0 NANOSLEEP.SYNCS 0x989680 ;  /* 0x009896800000895d */ /* 0x004fea0003900000 */
[----:B------:R-:W2:Y:S02]  /*8c70*/  @!P0 SYNCS.PHASECHK.TRANS64 P0, [R0+URZ+0x140], R5 ;  /* 0x00014005000085a7 */ /* 0x000ea400080010ff */
[----:B--2---:R-:W-:Y:S05]  /*8c80*/  @!P0 BRA `(.L_x_55) ;  /* 0xfffffffc00f08947 */ /* 0x004fea000383ffff */
[----:B------:R-:W-:Y:S05]  /*8c90*/  BRA `(.L_x_162) ;  /* 0xffffffa400247947 */ /* 0x000fea000383ffff */
.L_x_56:
[----:B------:R-:W-:-:S07]  /*8ca0*/  MOV R0, UR4 ;  /* 0x0000000400007c02 */ /* 0x000fce0008000f00 */
.L_x_163:
[----:B-1----:R1:W2:Y:S02]  /*8cb0*/  SYNCS.PHASECHK.TRANS64.TRYWAIT P0, [R0+URZ+0xf0], R7 ;  /* 0x0000f007000075a7 */ /* 0x0022a400080011ff */
[----:B--2---:R-:W-:Y:S05]  /*8cc0*/  @!P0 NANOSLEEP.SYNCS 0x989680 ;  /* 0x009896800000895d */ /* 0x004fea0003900000 */
[----:B------:R-:W2:Y:S02]  /*8cd0*/  @!P0 SYNCS.PHASECHK.TRANS64 P0, [R0+URZ+0xf0], R7 ;  /* 0x0000f007000085a7 */ /* 0x000ea400080010ff */
[----:B--2---:R-:W-:Y:S05]  /*8ce0*/  @!P0 BRA `(.L_x_163) ;  /* 0xfffffffc00f08947 */ /* 0x004fea000383ffff */
[----:B------:R-:W-:Y:S05]  /*8cf0*/  BRA `(.L_x_164) ;  /* 0xffffffa400347947 */ /* 0x000fea000383ffff */
.L_x_57:
[----:B-1----:R1:W2:Y:S02]  /*8d00*/  SYNCS.PHASECHK.TRANS64.TRYWAIT P1, [R0+URZ+0xe0], R5 ;  /* 0x0000e005000075a7 */ /* 0x0022a400080211ff */
[----:B--2---:R-:W-:Y:S05]  /*8d10*/  @!P1 NANOSLEEP.SYNCS 0x989680 ;  /* 0x009896800000995d */ /* 0x004fea0003900000 */
[----:B------:R-:W2:Y:S02]  /*8d20*/  @!P1 SYNCS.PHASECHK.TRANS64 P1, [R0+URZ+0xe0], R5 ;  /* 0x0000e005000095a7 */ /* 0x000ea400080210ff */
[----:B--2---:R-:W-:Y:S05]  /*8d30*/  @!P1 BRA `(.L_x_57) ;  /* 0xfffffffc00f09947 */ /* 0x004fea000383ffff */
[----:B------:R-:W-:Y:S05]  /*8d40*/  BRA `(.L_x_165) ;  /* 0xffffffa400647947 */ /* 0x000fea000383ffff */
.L_x_60:
[----:B------:R-:W-:-:S07]  /*8d50*/  MOV R0, UR4 ;  /* 0x0000000400007c02 */ /* 0x000fce0008000f00 */
.L_x_166:
[----:B-1----:R1:W2:Y:S02]  /*8d60*/  SYNCS.PHASECHK.TRANS64.TRYWAIT P0, [R0+URZ+0xf0], R3 ;  /* 0x0000f003000075a7 */ /* 0x0022a400080011ff */
[----:B--2---:R-:W-:Y:S05]  /*8d70*/  @!P0 NANOSLEEP.SYNCS 0x989680 ;  /* 0x009896800000895d */ /* 0x004fea0003900000 */
[----:B------:R-:W2:Y:S02]  /*8d80*/  @!P0 SYNCS.PHASECHK.TRANS64 P0, [R0+URZ+0xf0], R3 ;  /* 0x0000f003000085a7 */ /* 0x000ea400080010ff */
[----:B--2---:R-:W-:Y:S05]  /*8d90*/  @!P0 BRA `(.L_x_166) ;  /* 0xfffffffc00f08947 */ /* 0x004fea000383ffff */
[----:B------:R-:W-:Y:S05]  /*8da0*/  BRA `(.L_x_59) ;  /* 0xffffffa400b87947 */ /* 0x000fea000383ffff */
.L_x_69:
[----:B-1----:R-:W-:-:S04]  /*8db0*/  MOV R5, UR5 ;  /* 0x0000000500057c02 */ /* 0x002fc80008000f00 */
[----:B------:R1:W2:Y:S03]  /*8dc0*/  SYNCS.PHASECHK.TRANS64.TRYWAIT P0, [R5+URZ+0x8], R6 ;  /* 0x00000806050075a7 */ /* 0x0002a600080011ff */
[----:B--2---:R-:W-:Y:S05]  /*8dd0*/  @!P0 NANOSLEEP.SYNCS 0x989680 ;  /* 0x009896800000895d */ /* 0x004fea0003900000 */
[----:B------:R-:W2:Y:S02]  /*8de0*/  @!P0 SYNCS.PHASECHK.TRANS64 P0, [R5+URZ+0x8], R6 ;  /* 0x00000806050085a7 */ /* 0x000ea400080010ff */
[----:B--2---:R-:W-:Y:S05]  /*8df0*/  @!P0 BRA `(.L_x_69) ;  /* 0xfffffffc00ec8947 */ /* 0x004fea000383ffff */
[----:B------:R-:W-:Y:S05]  /*8e00*/  BRA `(.L_x_68) ;  /* 0xffffffa800707947 */ /* 0x000fea000383ffff */
.L_x_71:
[----:B------:R-:W-:Y:S01]  /*8e10*/  BSSY B0, `(.L_x_167) ;  /* 0x0000006000007945 */ /* 0x000fe20003800000 */
[----:B------:R-:W-:-:S07]  /*8e20*/  MOV R15, 0xffffffff ;  /* 0xffffffff000f7802 */ /* 0x000fce0000000f00 */
[----:B-1---5:R-:W-:Y:S05]  /*8e30*/  WARPSYNC.COLLECTIVE R15, `(.L_x_168) ;  /* 0x000000000f0c7348 */ /* 0x022fea0003c00000 */
[----:B------:R-:W-:Y:S02]  /*8e40*/  ELECT P6, UR79, PT ;  /* 0x00000000004f782f */ /* 0x000fe400038c0000 */
[----:B------:R-:W-:Y:S01]  /*8e50*/  MOV R14, UR79 ;  /* 0x0000004f000e7c02 */ /* 0x000fe20008000f00 */
[----:B-1---5:R-:W-:Y:S10]  /*8e60*/  ENDCOLLECTIVE ;  /* 0x000000000000791b */ /* 0x022ff40003800000 */
.L_x_168:
[----:B------:R-:W-:Y:S05]  /*8e70*/  BSYNC B0 ;  /* 0x0000000000007941 */ /* 0x000fea0003800000 */
.L_x_167:
[----:B------:R-:W-:Y:S01]  /*8e80*/  PLOP3.LUT P0, PT, P6, PT, PT, 0x80, 0x8 ;  /* 0x000000000008781c */ /* 0x000fe2000370f070 */
[----:B------:R-:W-:-:S12]  /*8e90*/  BRA `(.L_x_169) ;  /* 0xffffffa8009c7947 */ /* 0x000fd8000383ffff */
.L_x_73:
[----:B-1----:R-:W-:-:S04]  /*8ea0*/  MOV R3, UR5 ;  /* 0x0000000500037c02 */ /* 0x002fc80008000f00 */
[----:B------:R1:W2:Y:S03]  /*8eb0*/  SYNCS.PHASECHK.TRANS64.TRYWAIT P0, [R3+URZ+0x8], R4 ;  /* 0x00000804030075a7 */ /* 0x0002a600080011ff */
[----:B--2---:R-:W-:Y:S05]  /*8ec0*/  @!P0 NANOSLEEP.SYNCS 0x989680 ;  /* 0x009896800000895d */ /* 0x004fea0003900000 */
[----:B------:R-:W2:Y:S02]  /*8ed0*/  @!P0 SYNCS.PHASECHK.TRANS64 P0, [R3+URZ+0x8], R4 ;  /* 0x00000804030085a7 */ /* 0x000ea400080010ff */
[----:B--2---:R-:W-:Y:S05]  /*8ee0*/  @!P0 BRA `(.L_x_73) ;  /* 0xfffffffc00ec8947 */ /* 0x004fea000383ffff */
[----:B------:R-:W-:Y:S05]  /*8ef0*/  BRA `(.L_x_72) ;  /* 0xffffffa800a07947 */ /* 0x000fea000383ffff */
.L_x_74:
[----:B-1----:R1:W2:Y:S02]  /*8f00*/  SYNCS.PHASECHK.TRANS64.TRYWAIT P0, [R0+URZ+0xe0], R5 ;  /* 0x0000e005000075a7 */ /* 0x0022a400080011ff */
[----:B--2---:R-:W-:Y:S05]  /*8f10*/  @!P0 NANOSLEEP.SYNCS 0x989680 ;  /* 0x009896800000895d */ /* 0x004fea0003900000 */
[----:B------:R-:W2:Y:S02]  /*8f20*/  @!P0 SYNCS.PHASECHK.TRANS64 P0, [R0+URZ+0xe0], R5 ;  /* 0x0000e005000085a7 */ /* 0x000ea400080010ff */
[----:B--2---:R-:W-:Y:S05]  /*8f30*/  @!P0 BRA `(.L_x_74) ;  /* 0xfffffffc00f08947 */ /* 0x004fea000383ffff */
[----:B------:R-:W-:Y:S05]  /*8f40*/  BRA `(.L_x_170) ;  /* 0xffffffac008c7947 */ /* 0x000fea000383ffff */
.L_x_76:
[----:B------:R-:W-:-:S07]  /*8f50*/  MOV R0, UR31 ;  /* 0x0000001f00007c02 */ /* 0x000fce0008000f00 */
.L_x_171:
[----:B-1----:R1:W2:Y:S02]  /*8f60*/  SYNCS.PHASECHK.TRANS64.TRYWAIT P0, [R0+URZ+0x120], R5 ;  /* 0x00012005000075a7 */ /* 0x0022a400080011ff */
[----:B--2---:R-:W-:Y:S05]  /*8f70*/  @!P0 NANOSLEEP.SYNCS 0x989680 ;  /* 0x009896800000895d */ /* 0x004fea0003900000 */
[----:B------:R-:W2:Y:S02]  /*8f80*/  @!P0 SYNCS.PHASECHK.TRANS64 P0, [R0+URZ+0x120], R5 ;  /* 0x00012005000085a7 */ /* 0x000ea400080010ff */
[----:B--2---:R-:W-:Y:S05]  /*8f90*/  @!P0 BRA `(.L_x_171) ;  /* 0xfffffffc00f08947 */ /* 0x004fea000383ffff */
[----:B------:R-:W-:Y:S05]  /*8fa0*/  BRA `(.L_x_172) ;  /* 0xffffffac00d87947 */ /* 0x000fea000383ffff */
.L_x_79:
[----:B------:R-:W-:Y:S07]  /*8fb0*/  MOV R0, UR5 ;  /* 0x0000000500007c02 */ /* 0x000fee0008000f00 */
.L_x_173:
[----:B-1----:R1:W2:Y:S02]  /*8fc0*/  SYNCS.PHASECHK.TRANS64.TRYWAIT P0, [R0+URZ], R5 ;  /* 0x00000005000075a7 */ /* 0x0022a400080011ff */
[----:B--2---:R-:W-:Y:S05]  /*8fd0*/  @!P0 NANOSLEEP.SYNCS 0x989680 ;  /* 0x009896800000895d */ /* 0x004fea0003900000 */
[----:B------:R-:W2:Y:S02]  /*8fe0*/  @!P0 SYNCS.PHASECHK.TRANS64 P0, [R0+URZ], R5 ;  /* 0x00000005000085a7 */ /* 0x000ea400080010ff */
[----:B--2---:R-:W-:Y:S05]  /*8ff0*/  @!P0 BRA `(.L_x_173) ;  /* 0xfffffffc00f08947 */ /* 0x004fea000383ffff */
[----:B------:R-:W-:Y:S05]  /*9000*/  BRA `(.L_x_78) ;  /* 0xffffffac00ec7947 */ /* 0x000fea000383ffff */
.L_x_83:
[----:B-1----:R-:W-:-:S07]  /*9010*/  MOV R0, UR4 ;  /* 0x0000000400007c02 */ /* 0x002fce0008000f00 */
.L_x_174:
[----:B-1----:R1:W2:Y:S02]  /*9020*/  SYNCS.PHASECHK.TRANS64.TRYWAIT P0, [R0+URZ], R3 ;  /* 0x00000003000075a7 */ /* 0x0022a400080011ff */
[----:B--2---:R-:W-:Y:S05]  /*9030*/  @!P0 NANOSLEEP.SYNCS 0x989680 ;  /* 0x009896800000895d */ /* 0x004fea0003900000 */
[----:B------:R-:W2:Y:S02]  /*9040*/  @!P0 SYNCS.PHASECHK.TRANS64 P0, [R0+URZ], R3 ;  /* 0x00000003000085a7 */ /* 0x000ea400080010ff */
[----:B--2---:R-:W-:Y:S05]  /*9050*/  @!P0 BRA `(.L_x_174) ;  /* 0xfffffffc00f08947 */ /* 0x004fea000383ffff */
[----:B------:R-:W-:Y:S05]  /*9060*/  BRA `(.L_x_175) ;  /* 0xffffffb000e07947 */ /* 0x000fea000383ffff */
.L_x_84:
[----:B------:R-:W-:-:S07]  /*9070*/  MOV R0, UR5 ;  /* 0x0000000500007c02 */ /* 0x000fce0008000f00 */
.L_x_176:
[----:B-1----:R1:W2:Y:S02]  /*9080*/  SYNCS.PHASECHK.TRANS64.TRYWAIT P0, [R0+URZ], R3 ;  /* 0x00000003000075a7 */ /* 0x0022a400080011ff */
[----:B--2---:R-:W-:Y:S05]  /*9090*/  @!P0 NANOSLEEP.SYNCS 0x989680 ;  /* 0x009896800000895d */ /* 0x004fea0003900000 */
[----:B------:R-:W2:Y:S02]  /*90a0*/  @!P0 SYNCS.PHASECHK.TRANS64 P0, [R0+URZ], R3 ;  /* 0x00000003000085a7 */ /* 0x000ea400080010ff */
[----:B--2---:R-:W-:Y:S05]  /*90b0*/  @!P0 BRA `(.L_x_176) ;  /* 0xfffffffc00f08947 */ /* 0x004fea000383ffff */
[----:B------:R-:W-:Y:S05]  /*90c0*/  BRA `(.L_x_177) ;  /* 0xffffffb000ec7947 */ /* 0x000fea000383ffff */
.L_x_85:
[----:B------:R-:W-:-:S07]  /*90d0*/  MOV R0, UR5 ;  /* 0x0000000500007c02 */ /* 0x000fce0008000f00 */
.L_x_178:
[----:B-1----:R1:W2:Y:S02]  /*90e0*/  SYNCS.PHASECHK.TRANS64.TRYWAIT P0, [R0+URZ], R3 ;  /* 0x00000003000075a7 */ /* 0x0022a400080011ff */
[----:B--2---:R-:W-:Y:S05]  /*90f0*/  @!P0 NANOSLEEP.SYNCS 0x989680 ;  /* 0x009896800000895d */ /* 0x004fea0003900000 */
[----:B------:R-:W2:Y:S02]  /*9100*/  @!P0 SYNCS.PHASECHK.TRANS64 P0, [R0+URZ], R3 ;  /* 0x00000003000085a7 */ /* 0x000ea400080010ff */
[----:B--2---:R-:W-:Y:S05]  /*9110*/  @!P0 BRA `(.L_x_178) ;  /* 0xfffffffc00f08947 */ /* 0x004fea000383ffff */
[----:B------:R-:W-:Y:S05]  /*9120*/  BRA `(.L_x_179) ;  /* 0xffffffb000f87947 */ /* 0x000fea000383ffff */
.L_x_88:
[----:B------:R-:W-:-:S07]  /*9130*/  MOV R0, UR26 ;  /* 0x0000001a00007c02 */ /* 0x000fce0008000f00 */
.L_x_180:
[----:B-1----:R1:W2:Y:S02]  /*9140*/  SYNCS.PHASECHK.TRANS64.TRYWAIT P1, [R0+URZ+0x160], R3 ;  /* 0x00016003000075a7 */ /* 0x0022a400080211ff */
[----:B--2---:R-:W-:Y:S05]  /*9150*/  @!P1 NANOSLEEP.SYNCS 0x989680 ;  /* 0x009896800000995d */ /* 0x004fea0003900000 */
[----:B------:R-:W2:Y:S02]  /*9160*/  @!P1 SYNCS.PHASECHK.TRANS64 P1, [R0+URZ+0x160], R3 ;  /* 0x00016003000095a7 */ /* 0x000ea400080210ff */
[----:B--2---:R-:W-:Y:S05]  /*9170*/  @!P1 BRA `(.L_x_180) ;  /* 0xfffffffc00f09947 */ /* 0x004fea000383ffff */
[----:B------:R-:W-:Y:S05]  /*9180*/  BRA `(.L_x_181) ;  /* 0xffffffb400447947 */ /* 0x000fea000383ffff */
.L_x_93:
[----:B--2---:R2:W4:Y:S02]  /*9190*/  SYNCS.PHASECHK.TRANS64.TRYWAIT P0, [R12+URZ+0xe0], R9 ;  /* 0x0000e0090c0075a7 */ /* 0x00452400080011ff */
[----:B----4-:R-:W-:Y:S05]  /*91a0*/  @!P0 NANOSLEEP.SYNCS 0x989680 ;  /* 0x009896800000895d */ /* 0x010fea0003900000 */
[----:B------:R-:W4:Y:S02]  /*91b0*/  @!P0 SYNCS.PHASECHK.TRANS64 P0, [R12+URZ+0xe0], R9 ;  /* 0x0000e0090c0085a7 */ /* 0x000f2400080010ff */
[----:B----4-:R-:W-:Y:S05]  /*91c0*/  @!P0 BRA `(.L_x_93) ;  /* 0xfffffffc00f08947 */ /* 0x010fea000383ffff */
[----:B------:R-:W-:Y:S05]  /*91d0*/  BRA `(.L_x_182) ;  /* 0xffffffb800607947 */ /* 0x000fea000383ffff */
.L_x_96:
[----:B------:R-:W-:Y:S07]  /*91e0*/  MOV R0, UR24 ;  /* 0x0000001800007c02 */ /* 0x000fee0008000f00 */
.L_x_183:
[----:B--2---:R2:W3:Y:S02]  /*91f0*/  SYNCS.PHASECHK.TRANS64.TRYWAIT P2, [R0+URZ+0xd8], R9 ;  /* 0x0000d809000075a7 */ /* 0x0044e400080411ff */
[----:B---3--:R-:W-:Y:S05]  /*9200*/  @!P2 NANOSLEEP.SYNCS 0x989680 ;  /* 0x009896800000a95d */ /* 0x008fea0003900000 */
[----:B------:R-:W3:Y:S02]  /*9210*/  @!P2 SYNCS.PHASECHK.TRANS64 P2, [R0+URZ+0xd8], R9 ;  /* 0x0000d8090000a5a7 */ /* 0x000ee400080410ff */
[----:B---3--:R-:W-:Y:S05]  /*9220*/  @!P2 BRA `(.L_x_183) ;  /* 0xfffffffc00f0a947 */ /* 0x008fea000383ffff */
[----:B------:R-:W-:Y:S05]  /*9230*/  BRA `(.L_x_95) ;  /* 0xffffffbc00c47947 */ /* 0x000fea000383ffff */
.L_x_99:
[----:B------:R-:W-:Y:S07]  /*9240*/  MOV R0, UR4 ;  /* 0x0000000400007c02 */ /* 0x000fee0008000f00 */
.L_x_184:
[----:B--2---:R2:W3:Y:S02]  /*9250*/  SYNCS.PHASECHK.TRANS64.TRYWAIT P0, [R0+URZ+0xb8], R9 ;  /* 0x0000b809000075a7 */ /* 0x0044e400080011ff */
[----:B---3--:R-:W-:Y:S05]  /*9260*/  @!P0 NANOSLEEP.SYNCS 0x989680 ;  /* 0x009896800000895d */ /* 0x008fea0003900000 */
[----:B------:R-:W3:Y:S02]  /*9270*/  @!P0 SYNCS.PHASECHK.TRANS64 P0, [R0+URZ+0xb8], R9 ;  /* 0x0000b809000085a7 */ /* 0x000ee400080010ff */
[----:B---3--:R-:W-:Y:S05]  /*9280*/  @!P0 BRA `(.L_x_184) ;  /* 0xfffffffc00f08947 */ /* 0x008fea000383ffff */
[----:B------:R-:W-:Y:S05]  /*9290*/  BRA `(.L_x_185) ;  /* 0xffffffc000247947 */ /* 0x000fea000383ffff */
.L_x_100:
[----:B------:R-:W-:Y:S07]  /*92a0*/  MOV R9, UR5 ;  /* 0x0000000500097c02 */ /* 0x000fee0008000f00 */
.L_x_186:
[----:B--2---:R2:W3:Y:S02]  /*92b0*/  SYNCS.PHASECHK.TRANS64.TRYWAIT P0, [R9+URZ+0xb8], R0 ;  /* 0x0000b800090075a7 */ /* 0x0044e400080011ff */
[----:B---3--:R-:W-:Y:S05]  /*92c0*/  @!P0 NANOSLEEP.SYNCS 0x989680 ;  /* 0x009896800000895d */ /* 0x008fea0003900000 */
[----:B------:R-:W3:Y:S02]  /*92d0*/  @!P0 SYNCS.PHASECHK.TRANS64 P0, [R9+URZ+0xb8], R0 ;  /* 0x0000b800090085a7 */ /* 0x000ee400080010ff */
[----:B---3--:R-:W-:Y:S05]  /*92e0*/  @!P0 BRA `(.L_x_186) ;  /* 0xfffffffc00f08947 */ /* 0x008fea000383ffff */
[----:B------:R-:W-:Y:S05]  /*92f0*/  BRA `(.L_x_187) ;  /* 0xffffffc000847947 */ /* 0x000fea000383ffff */
.L_x_102:
[----:B------:R-:W-:-:S07]  /*9300*/  MOV R0, UR4 ;  /* 0x0000000400007c02 */ /* 0x000fce0008000f00 */
.L_x_188:
[----:B--2---:R2:W3:Y:S02]  /*9310*/  SYNCS.PHASECHK.TRANS64.TRYWAIT P0, [R0+URZ], R3 ;  /* 0x00000003000075a7 */ /* 0x0044e400080011ff */
[----:B---3--:R-:W-:Y:S05]  /*9320*/  @!P0 NANOSLEEP.SYNCS 0x989680 ;  /* 0x009896800000895d */ /* 0x008fea0003900000 */
[----:B------:R-:W3:Y:S02]  /*9330*/  @!P0 SYNCS.PHASECHK.TRANS64 P0, [R0+URZ], R3 ;  /* 0x00000003000085a7 */ /* 0x000ee400080010ff */
[----:B---3--:R-:W-:Y:S05]  /*9340*/  @!P0 BRA `(.L_x_188) ;  /* 0xfffffffc00f08947 */ /* 0x008fea000383ffff */
[----:B------:R-:W-:Y:S05]  /*9350*/  BRA `(.L_x_189) ;  /* 0xffffffc400187947 */ /* 0x000fea000383ffff */
.L_x_103:
[----:B------:R-:W-:-:S07]  /*9360*/  MOV R0, UR5 ;  /* 0x0000000500007c02 */ /* 0x000fce0008000f00 */
.L_x_190:
[----:B--2---:R2:W3:Y:S02]  /*9370*/  SYNCS.PHASECHK.TRANS64.TRYWAIT P0, [R0+URZ], R3 ;  /* 0x00000003000075a7 */ /* 0x0044e400080011ff */
[----:B---3--:R-:W-:Y:S05]  /*9380*/  @!P0 NANOSLEEP.SYNCS 0x989680 ;  /* 0x009896800000895d */ /* 0x008fea0003900000 */
[----:B------:R-:W3:Y:S02]  /*9390*/  @!P0 SYNCS.PHASECHK.TRANS64 P0, [R0+URZ], R3 ;  /* 0x00000003000085a7 */ /* 0x000ee400080010ff */
[----:B---3--:R-:W-:Y:S05]  /*93a0*/  @!P0 BRA `(.L_x_190) ;  /* 0xfffffffc00f08947 */ /* 0x008fea000383ffff */
[----:B------:R-:W-:Y:S05]  /*93b0*/  BRA `(.L_x_191) ;  /* 0xffffffc400247947 */ /* 0x000fea000383ffff */
.L_x_105:
[----:B-1----:R1:W2:Y:S02]  /*93c0*/  SYNCS.PHASECHK.TRANS64.TRYWAIT P0, [R3+URZ+0xe0], R0 ;  /* 0x0000e000030075a7 */ /* 0x0022a400080011ff */
[----:B--2---:R-:W-:Y:S05]  /*93d0*/  @!P0 NANOSLEEP.SYNCS 0x989680 ;  /* 0x009896800000895d */ /* 0x004fea0003900000 */
[----:B------:R-:W2:Y:S02]  /*93e0*/  @!P0 SYNCS.PHASECHK.TRANS64 P0, [R3+URZ+0xe0], R0 ;  /* 0x0000e000030085a7 */ /* 0x000ea400080010ff */
[----:B--2---:R-:W-:Y:S05]  /*93f0*/  @!P0 BRA `(.L_x_105) ;  /* 0xfffffffc00f08947 */ /* 0x004fea000383ffff */
[----:B------:R-:W-:Y:S05]  /*9400*/  BRA `(.L_x_192) ;  /* 0xffffffc8000c7947 */ /* 0x000fea000383ffff */
.L_x_115:
[----:B-1----:R1:W2:Y:S02]  /*9410*/  SYNCS.PHASECHK.TRANS64.TRYWAIT P1, [R0+URZ+0xa0], R3 ;  /* 0x0000a003000075a7 */ /* 0x0022a400080211ff */
[----:B--2---:R-:W-:Y:S05]  /*9420*/  @!P1 NANOSLEEP.SYNCS 0x989680 ;  /* 0x009896800000995d */ /* 0x004fea0003900000 */
[----:B------:R-:W2:Y:S02]  /*9430*/  @!P1 SYNCS.PHASECHK.TRANS64 P1, [R0+URZ+0xa0], R3 ;  /* 0x0000a003000095a7 */ /* 0x000ea400080210ff */
[----:B--2---:R-:W-:Y:S05]  /*9440*/  @!P1 BRA `(.L_x_115) ;  /* 0xfffffffc00f09947 */ /* 0x004fea000383ffff */
[----:B------:R-:W-:Y:S05]  /*9450*/  BRA `(.L_x_114) ;  /* 0xffffffd400a47947 */ /* 0x000fea000383ffff */
.L_x_117:
[----:B-1----:R1:W4:Y:S02]  /*9460*/  SYNCS.PHASECHK.TRANS64.TRYWAIT P0, [R89+URZ+0x100], R2 ;  /* 0x00010002590075a7 */ /* 0x00232400080011ff */
[----:B----4-:R-:W-:Y:S05]  /*9470*/  @!P0 NANOSLEEP.SYNCS 0x989680 ;  /* 0x009896800000895d */ /* 0x010fea0003900000 */
[----:B------:R-:W4:Y:S02]  /*9480*/  @!P0 SYNCS.PHASECHK.TRANS64 P0, [R89+URZ+0x100], R2 ;  /* 0x00010002590085a7 */ /* 0x000f2400080010ff */
[----:B----4-:R-:W-:Y:S05]  /*9490*/  @!P0 BRA `(.L_x_117) ;  /* 0xfffffffc00f08947 */ /* 0x010fea000383ffff */
[----:B------:R-:W-:Y:S05]  /*94a0*/  BRA `(.L_x_116) ;  /* 0xffffffd400dc7947 */ /* 0x000fea000383ffff */
.L_x_128:
[----:B---3--:R3:W4:Y:S02]  /*94b0*/  SYNCS.PHASECHK.TRANS64.TRYWAIT P0, [R3+URZ+0xa0], R4 ;  /* 0x0000a004030075a7 */ /* 0x00872400080011ff */
[----:B----4-:R-:W-:Y:S05]  /*94c0*/  @!P0 NANOSLEEP.SYNCS 0x989680 ;  /* 0x009896800000895d */ /* 0x010fea0003900000 */
[----:B------:R-:W4:Y:S02]  /*94d0*/  @!P0 SYNCS.PHASECHK.TRANS64 P0, [R3+URZ+0xa0], R4 ;  /* 0x0000a004030085a7 */ /* 0x000f2400080010ff */
[----:B----4-:R-:W-:Y:S05]  /*94e0*/  @!P0 BRA `(.L_x_128) ;  /* 0xfffffffc00f08947 */ /* 0x010fea000383ffff */
[----:B------:R-:W-:Y:S05]  /*94f0*/  BRA `(.L_x_127) ;  /* 0xffffffe000cc7947 */ /* 0x000fea000383ffff */
        .weak           $__internal_0_$__cuda_sm10x_tcgen05_guardrail_trap_col_being_dealloced_not_returned_by_alloc
        .type           $__internal_0_$__cuda_sm10x_tcgen05_guardrail_trap_col_being_dealloced_not_returned_by_alloc,@function
        .size           $__internal_0_$__cuda_sm10x_tcgen05_guardrail_trap_col_being_dealloced_not_returned_by_alloc,($__internal_1_$__cuda_sm10x_tcgen05_guardrail_trap_phase_invalid_during_alloc - $__internal_0_$__cuda_sm10x_tcgen05_guardrail_trap_col_being_dealloced_not_returned_by_alloc)
$__internal_0_$__cuda_sm10x_tcgen05_guardrail_trap_col_being_dealloced_not_returned_by_alloc:
[----:B------:R-:W-:Y:S05]  /*9500*/  BPT.TRAP 0x1 ;  /* 0x000000040000795c */ /* 0x000fea0000300000 */
[----:B------:R-:W-:-:S04]  /*9510*/  HFMA2 R3, -RZ, RZ, 0, 0 ;  /* 0x00000000ff037431 */ /* 0x000fc800000001ff */
[----:B------:R-:W-:Y:S05]  /*9520*/  RET.REL.NODEC R2 `(_ZN7cutlass13device_kernelINS_4gemm6kernel13GemmUniversalIN4cute5tupleIJiiiiEEENS1_10collective13CollectiveMmaINS1_35MainloopSm100TmaUmmaWarpSpecializedILi10ELi2ELi4ENS5_IJNS4_1CILi2EEESB_NSA_ILi1EEEEEEEENS5_IJNSA_ILi256EEENSA_ILi64EEESG_EEENS_10bfloat16_tENS5_IJlSC_lEEESI_SJ_NS4_8TiledMMAINS4_8MMA_AtomIJNS4_26SM100_MMA_F16BF16_2x1SM_SSISI_SI_fLi256ELi64ELNS4_4UMMA5MajorE0ELSO_0ELNSN_7ScaleInE0ELSP_0EEEEEENS4_6LayoutINS5_IJSC_SC_SC_EEENS5_IJNSA_ILi0EEESU_SU_EEEEENS5_IJNS4_10UnderscoreESX_SX_EEEEENS4_28SM100_TMA_2SM_LOAD_MULTICASTENS4_14ComposedLayoutINS4_7SwizzleILi3ELi4ELi3EEENS4_18smem_ptr_flag_bitsILi16EEENSS_INS5_IJNSA_ILi8EEESG_EEENS5_IJSG_SC_EEEEEEEvNS4_8identityENS4_18SM100_TMA_2SM_LOADES1A_vS1B_EENS_8epilogue10collective18CollectiveEpilogueINS1E_23Sm100TmaWarpSpecializedILi3ELi2ELi32ELb1ELb0EEEJNS5_IJNSA_ILi128EEESG_SG_EEENS5_IJNSS_IS1J_SC_EENSS_INSA_ILi32EEESC_EEEEESI_SJ_SI_SJ_NS1E_6fusion15FusionCallbacksIS1I_NS1P_17LinearCombinationISI_fSI_fLNS_15FloatRoundStyleE2EEES1K_S1O_JEEENS4_5SM1004TMEM4LOAD26SM100_TMEM_LOAD_32dp32b32xENS4_13SM90_TMA_LOADENS11_INS12_ILi2ELi4ELi3EEES15_NSS_INS5_IJS16_S1M_EEENS5_IJS1M_SC_EEEEEEENS4_39AutoVectorizingCopyWithAssumedAlignmentILi128EEENS4_14SM90_TMA_STOREES24_S26_S26_EEEvvEEEEvNT_6ParamsE) ;  /* 0xffffff6802b47950 */ /* 0x000fea0003c3ffff */
        .weak           $__internal_1_$__cuda_sm10x_tcgen05_guardrail_trap_phase_invalid_during_alloc
        .type           $__internal_1_$__cuda_sm10x_tcgen05_guardrail_trap_phase_invalid_during_alloc,@function
        .size           $__internal_1_$__cuda_sm10x_tcgen05_guardrail_trap_phase_invalid_during_alloc,($__internal_2_$__cuda_sm10x_tcgen05_guardrail_trap_unallocated_columns_being_dealloced - $__internal_1_$__cuda_sm10x_tcgen05_guardrail_trap_phase_invalid_during_alloc)
$__internal_1_$__cuda_sm10x_tcgen05_guardrail_trap_phase_invalid_during_alloc:
[----:B------:R-:W-:Y:S05]  /*9530*/  BPT.TRAP 0x1 ;  /* 0x000000040000795c */ /* 0x000fea0000300000 */
[----:B------:R-:W-:-:S04]  /*9540*/  MOV R5, 0x0 ;  /* 0x0000000000057802 */ /* 0x000fc80000000f00 */
[----:B------:R-:W-:Y:S05]  /*9550*/  RET.REL.NODEC R4 `(_ZN7cutlass13device_kernelINS_4gemm6kernel13GemmUniversalIN4cute5tupleIJiiiiEEENS1_10collective13CollectiveMmaINS1_35MainloopSm100TmaUmmaWarpSpecializedILi10ELi2ELi4ENS5_IJNS4_1CILi2EEESB_NSA_ILi1EEEEEEEENS5_IJNSA_ILi256EEENSA_ILi64EEESG_EEENS_10bfloat16_tENS5_IJlSC_lEEESI_SJ_NS4_8TiledMMAINS4_8MMA_AtomIJNS4_26SM100_MMA_F16BF16_2x1SM_SSISI_SI_fLi256ELi64ELNS4_4UMMA5MajorE0ELSO_0ELNSN_7ScaleInE0ELSP_0EEEEEENS4_6LayoutINS5_IJSC_SC_SC_EEENS5_IJNSA_ILi0EEESU_SU_EEEEENS5_IJNS4_10UnderscoreESX_SX_EEEEENS4_28SM100_TMA_2SM_LOAD_MULTICASTENS4_14ComposedLayoutINS4_7SwizzleILi3ELi4ELi3EEENS4_18smem_ptr_flag_bitsILi16EEENSS_INS5_IJNSA_ILi8EEESG_EEENS5_IJSG_SC_EEEEEEEvNS4_8identityENS4_18SM100_TMA_2SM_LOADES1A_vS1B_EENS_8epilogue10collective18CollectiveEpilogueINS1E_23Sm100TmaWarpSpecializedILi3ELi2ELi32ELb1ELb0EEEJNS5_IJNSA_ILi128EEESG_SG_EEENS5_IJNSS_IS1J_SC_EENSS_INSA_ILi32EEESC_EEEEESI_SJ_SI_SJ_NS1E_6fusion15FusionCallbacksIS1I_NS1P_17LinearCombinationISI_fSI_fLNS_15FloatRoundStyleE2EEES1K_S1O_JEEENS4_5SM1004TMEM4LOAD26SM100_TMEM_LOAD_32dp32b32xENS4_13SM90_TMA_LOADENS11_INS12_ILi2ELi4ELi3EEES15_NSS_INS5_IJS16_S1M_EEENS5_IJS1M_SC_EEEEEEENS4_39AutoVectorizingCopyWithAssumedAlignmentILi128EEENS4_14SM90_TMA_STOREES24_S26_S26_EEEvvEEEEvNT_6ParamsE) ;  /* 0xffffff6804a87950 */ /* 0x000fea0003c3ffff */
        .weak           $__internal_2_$__cuda_sm10x_tcgen05_guardrail_trap_unallocated_columns_being_dealloced
        .type           $__internal_2_$__cuda_sm10x_tcgen05_guardrail_trap_unallocated_columns_being_dealloced,@function
        .size           $__internal_2_$__cuda_sm10x_tcgen05_guardrail_trap_unallocated_columns_being_dealloced,(.L_x_194 - $__internal_2_$__cuda_sm10x_tcgen05_guardrail_trap_unallocated_columns_being_dealloced)
$__internal_2_$__cuda_sm10x_tcgen05_guardrail_trap_unallocated_columns_being_dealloced:
[----:B------:R-:W-:Y:S05]  /*9560*/  BPT.TRAP 0x1 ;  /* 0x000000040000795c */ /* 0x000fea0000300000 */
[----:B------:R-:W-:-:S04]  /*9570*/  HFMA2 R3, -RZ, RZ, 0, 0 ;  /* 0x00000000ff037431 */ /* 0x000fc800000001ff */
[----:B------:R-:W-:Y:S05]  /*9580*/  RET.REL.NODEC R2 `(_ZN7cutlass13device_kernelINS_4gemm6kernel13GemmUniversalIN4cute5tupleIJiiiiEEENS1_10collective13CollectiveMmaINS1_35MainloopSm100TmaUmmaWarpSpecializedILi10ELi2ELi4ENS5_IJNS4_1CILi2EEESB_NSA_ILi1EEEEEEEENS5_IJNSA_ILi256EEENSA_ILi64EEESG_EEENS_10bfloat16_tENS5_IJlSC_lEEESI_SJ_NS4_8TiledMMAINS4_8MMA_AtomIJNS4_26SM100_MMA_F16BF16_2x1SM_SSISI_SI_fLi256ELi64ELNS4_4UMMA5MajorE0ELSO_0ELNSN_7ScaleInE0ELSP_0EEEEEENS4_6LayoutINS5_IJSC_SC_SC_EEENS5_IJNSA_ILi0EEESU_SU_EEEEENS5_IJNS4_10UnderscoreESX_SX_EEEEENS4_28SM100_TMA_2SM_LOAD_MULTICASTENS4_14ComposedLayoutINS4_7SwizzleILi3ELi4ELi3EEENS4_18smem_ptr_flag_bitsILi16EEENSS_INS5_IJNSA_ILi8EEESG_EEENS5_IJSG_SC_EEEEEEEvNS4_8identityENS4_18SM100_TMA_2SM_LOADES1A_vS1B_EENS_8epilogue10collective18CollectiveEpilogueINS1E_23Sm100TmaWarpSpecializedILi3ELi2ELi32ELb1ELb0EEEJNS5_IJNSA_ILi128EEESG_SG_EEENS5_IJNSS_IS1J_SC_EENSS_INSA_ILi32EEESC_EEEEESI_SJ_SI_SJ_NS1E_6fusion15FusionCallbacksIS1I_NS1P_17LinearCombinationISI_fSI_fLNS_15FloatRoundStyleE2EEES1K_S1O_JEEENS4_5SM1004TMEM4LOAD26SM100_TMEM_LOAD_32dp32b32xENS4_13SM90_TMA_LOADENS11_INS12_ILi2ELi4ELi3EEES15_NSS_INS5_IJS16_S1M_EEENS5_IJS1M_SC_EEEEEEENS4_39AutoVectorizingCopyWithAssumedAlignmentILi128EEENS4_14SM90_TMA_STOREES24_S26_S26_EEEvvEEEEvNT_6ParamsE) ;  /* 0xffffff68029c7950 */ /* 0x000fea0003c3ffff */
.L_x_193:
[----:B------:R-:W-:-:S00]  /*9590*/  BRA `(.L_x_193) ;  /* 0xfffffffc00fc7947 */ /* 0x000fc0000383ffff */
[----:B------:R-:W-:-:S00]  /*95a0*/  NOP ;  /* 0x0000000000007918 */ /* 0x000fc00000000000 */
        /* <DEDUP_REMOVED lines=13> */
.L_x_194:


//--------------------- .nv.global.init           --------------------------
	.section	.nv.global.init,"aw",@progbits
.nv.global.init:
	.type		$str$27,@object
	.size		$str$27,($str$28 - $str$27)
$str$27:
        /*0000*/ 	.byte	0x28, 0x61, 0x64, 0x64, 0x72, 0x65, 0x73, 0x73, 0x20, 0x26, 0x20, 0x6d, 0x61, 0x73, 0x6b, 0x29
        /*0010*/ 	.byte	0x20, 0x3d, 0x3d, 0x20, 0x30, 0x00
	.type		$str$28,@object
	.size		$str$28,($str$26 - $str$28)
$str$28:
        /*0016*/ 	.byte	0x2f, 0x74, 0x6d, 0x70, 0x2f, 0x63, 0x75, 0x74, 0x6c, 0x61, 0x73, 0x73, 0x5f, 0x73, 0x77, 0x65
        /*0026*/ 	.byte	0x65, 0x70, 0x5f, 0x73, 0x72, 0x63, 0x2f, 0x69, 0x6e, 0x63, 0x6c, 0x75, 0x64, 0x65, 0x2f, 0x63
        /*0036*/ 	.byte	0x75, 0x74, 0x65, 0x2f, 0x70, 0x6f, 0x69, 0x6e, 0x74, 0x65, 0x72, 0x5f, 0x66, 0x6c, 0x61, 0x67
        /*0046*/ 	.byte	0x67, 0x65, 0x64, 0x2e, 0x68, 0x70, 0x70, 0x00
	.type		$str$26,@object
	.size		$str$26,($str$25 - $str$26)
$str$26:
        /*004e*/ 	.byte	0x2f, 0x74, 0x6d, 0x70, 0x2f, 0x63, 0x75, 0x74, 0x6c, 0x61, 0x73, 0x73, 0x5f, 0x73, 0x77, 0x65
        /*005e*/ 	.byte	0x65, 0x70, 0x5f, 0x73, 0x72, 0x63, 0x2f, 0x69, 0x6e, 0x63, 0x6c, 0x75, 0x64, 0x65, 0x2f, 0x63
        /*006e*/ 	.byte	0x75, 0x74, 0x65, 0x2f, 0x61, 0x74, 0x6f, 0x6d, 0x2f, 0x63, 0x6f, 0x70, 0x79, 0x5f, 0x74, 0x72
        /*007e*/ 	.byte	0x61, 0x69, 0x74, 0x73, 0x5f, 0x73, 0x6d, 0x31, 0x30, 0x30, 0x2e, 0x68, 0x70, 0x70, 0x00
	.type		$str$25,@object
	.size		$str$25,(__unnamed_1 - $str$25)
$str$25:
        /*008d*/ 	.byte	0x28, 0x28, 0x75, 0x69, 0x6e, 0x74, 0x33, 0x32, 0x5f, 0x74, 0x28, 0x74, 0x68, 0x72, 0x65, 0x61
        /*009d*/ 	.byte	0x64, 0x49, 0x64, 0x78, 0x2e, 0x78, 0x29, 0x20, 0x2f, 0x20, 0x33, 0x32, 0x29, 0x20, 0x25, 0x20
        /*00ad*/ 	.byte	0x34, 0x29, 0x20, 0x3d, 0x3d, 0x20, 0x28, 0x28, 0x28, 0x74, 0x6d, 0x65, 0x6d, 0x5f, 0x61, 0x64
        /*00bd*/ 	.byte	0x64, 0x72, 0x20, 0x3e, 0x3e, 0x20, 0x31, 0x36, 0x29, 0x20, 0x2f, 0x20, 0x33, 0x32, 0x29, 0x20
        /*00cd*/ 	.byte	0x25, 0x20, 0x34, 0x29, 0x00
	.type		__unnamed_1,@object
	.size		__unnamed_1,(__unnamed_2 - __unnamed_1)
__unnamed_1:
        /*00d2*/ 	.byte	0x61, 0x75, 0x74, 0x6f, 0x20, 0x63, 0x75, 0x74, 0x65, 0x3a, 0x3a, 0x61, 0x73, 0x5f, 0x70, 0x6f
        /* <DEDUP_REMOVED lines=24> */
        /*0262*/ 	.byte	0x34, 0x30, 0x39, 0x36, 0x3e, 0x3e, 0x3e, 0x3e, 0x5d, 0x00
	.type		__unnamed_2,@object
	.size		__unnamed_2,(.L_2 - __unnamed_2)
__unnamed_2:
        /* <DEDUP_REMOVED lines=42> */
        /*050c*/ 	.byte	0x3e, 0x3e, 0x5d, 0x00
.L_2:


//--------------------- .nv.shared._ZN7cutlass13device_kernelINS_4gemm6kernel13GemmUniversalIN4cute5tupleIJiiiiEEENS1_10collective13CollectiveMmaINS1_35MainloopSm100TmaUmmaWarpSpecializedILi10ELi2ELi4ENS5_IJNS4_1CILi2EEESB_NSA_ILi1EEEEEEEENS5_IJNSA_ILi256EEENSA_ILi64EEESG_EEENS_10bfloat16_tENS5_IJlSC_lEEESI_SJ_NS4_8TiledMMAINS4_8MMA_AtomIJNS4_26SM100_MMA_F16BF16_2x1SM_SSISI_SI_fLi256ELi64ELNS4_4UMMA5MajorE0ELSO_0ELNSN_7ScaleInE0ELSP_0EEEEEENS4_6LayoutINS5_IJSC_SC_SC_EEENS5_IJNSA_ILi0EEESU_SU_EEEEENS5_IJNS4_10UnderscoreESX_SX_EEEEENS4_28SM100_TMA_2SM_LOAD_MULTICASTENS4_14ComposedLayoutINS4_7SwizzleILi3ELi4ELi3EEENS4_18smem_ptr_flag_bitsILi16EEENSS_INS5_IJNSA_ILi8EEESG_EEENS5_IJSG_SC_EEEEEEEvNS4_8identityENS4_18SM100_TMA_2SM_LOADES1A_vS1B_EENS_8epilogue10collective18CollectiveEpilogueINS1E_23Sm100TmaWarpSpecializedILi3ELi2ELi32ELb1ELb0EEEJNS5_IJNSA_ILi128EEESG_SG_EEENS5_IJNSS_IS1J_SC_EENSS_INSA_ILi32EEESC_EEEEESI_SJ_SI_SJ_NS1E_6fusion15FusionCallbacksIS1I_NS1P_17LinearCombinationISI_fSI_fLNS_15FloatRoundStyleE2EEES1K_S1O_JEEENS4_5SM1004TMEM4LOAD26SM100_TMEM_LOAD_32dp32b32xENS4_13SM90_TMA_LOADENS11_INS12_ILi2ELi4ELi3EEES15_NSS_INS5_IJS16_S1M_EEENS5_IJS1M_SC_EEEEEEENS4_39AutoVectorizingCopyWithAssumedAlignmentILi128EEENS4_14SM90_TMA_STOREES24_S26_S26_EEEvvEEEEvNT_6ParamsE --------------------------
	.section	.nv.shared._ZN7cutlass13device_kernelINS_4gemm6kernel13GemmUniversalIN4cute5tupleIJiiiiEEENS1_10collective13CollectiveMmaINS1_35MainloopSm100TmaUmmaWarpSpecializedILi10ELi2ELi4ENS5_IJNS4_1CILi2EEESB_NSA_ILi1EEEEEEEENS5_IJNSA_ILi256EEENSA_ILi64EEESG_EEENS_10bfloat16_tENS5_IJlSC_lEEESI_SJ_NS4_8TiledMMAINS4_8MMA_AtomIJNS4_26SM100_MMA_F16BF16_2x1SM_SSISI_SI_fLi256ELi64ELNS4_4UMMA5MajorE0ELSO_0ELNSN_7ScaleInE0ELSP_0EEEEEENS4_6LayoutINS5_IJSC_SC_SC_EEENS5_IJNSA_ILi0EEESU_SU_EEEEENS5_IJNS4_10UnderscoreESX_SX_EEEEENS4_28SM100_TMA_2SM_LOAD_MULTICASTENS4_14ComposedLayoutINS4_7SwizzleILi3ELi4ELi3EEENS4_18smem_ptr_flag_bitsILi16EEENSS_INS5_IJNSA_ILi8EEESG_EEENS5_IJSG_SC_EEEEEEEvNS4_8identityENS4_18SM100_TMA_2SM_LOADES1A_vS1B_EENS_8epilogue10collective18CollectiveEpilogueINS1E_23Sm100TmaWarpSpecializedILi3ELi2ELi32ELb1ELb0EEEJNS5_IJNSA_ILi128EEESG_SG_EEENS5_IJNSS_IS1J_SC_EENSS_INSA_ILi32EEESC_EEEEESI_SJ_SI_SJ_NS1E_6fusion15FusionCallbacksIS1I_NS1P_17LinearCombinationISI_fSI_fLNS_15FloatRoundStyleE2EEES1K_S1O_JEEENS4_5SM1004TMEM4LOAD26SM100_TMEM_LOAD_32dp32b32xENS4_13SM90_TMA_LOADENS11_INS12_ILi2ELi4ELi3EEES15_NSS_INS5_IJS16_S1M_EEENS5_IJS1M_SC_EEEEEEENS4_39AutoVectorizingCopyWithAssumedAlignmentILi128EEENS4_14SM90_TMA_STOREES24_S26_S26_EEEvvEEEEvNT_6ParamsE,"aw",@nobits
	.sectionflags	@""
	.align	16
	.zero		1024


//--------------------- .nv.shared.reserved.0     --------------------------
	.section	.nv.shared.reserved.0,"aw",@nobits
	.weak		__nv_reservedSMEM_offset_0_alias
	.size		__nv_reservedSMEM_offset_0_alias, 0, 64
	.other		__nv_reservedSMEM_offset_0_alias,@"STO_CUDA_RESERVED_SHARED STV_DEFAULT"
__nv_reservedSMEM_offset_0_alias:
	.zero		0
.nv.shared.reserved.0:
	.zero		64
	.weak		__nv_reservedSMEM_tcgen05_partition
	.type		__nv_reservedSMEM_tcgen05_partition,@object
	.size		__nv_reservedSMEM_tcgen05_partition,(.L_0 - __nv_reservedSMEM_tcgen05_partition)
__nv_reservedSMEM_tcgen05_partition:
	.zero		32
.L_0:


//--------------------- .nv.global                --------------------------
	.section	.nv.global,"aw",@nobits
.nv.global:
	.type		_ZN39_INTERNAL_1f976ee0_4_k_cu_b5bd8177_79584cute1_E,@object
	.size		_ZN39_INTERNAL_1f976ee0_4_k_cu_b5bd8177_79584cute1_E,(_ZN39_INTERNAL_1f976ee0_4_k_cu_b5bd8177_79584cuda3std3__45__cpo6cbeginE - _ZN39_INTERNAL_1f976ee0_4_k_cu_b5bd8177_79584cute1_E)
_ZN39_INTERNAL_1f976ee0_4_k_cu_b5bd8177_79584cute1_E:
	.zero		1
	.type		_ZN39_INTERNAL_1f976ee0_4_k_cu_b5bd8177_79584cuda3std3__45__cpo6cbeginE,@object
	.size		_ZN39_INTERNAL_1f976ee0_4_k_cu_b5bd8177_79584cuda3std3__45__cpo6cbeginE,(_ZN39_INTERNAL_1f976ee0_4_k_cu_b5bd8177_79584cuda3std3__48in_placeE - _ZN39_INTERNAL_1f976ee0_4_k_cu_b5bd8177_79584cuda3std3__45__cpo6cbeginE)
_ZN39_INTERNAL_1f976ee0_4_k_cu_b5bd8177_79584cuda3std3__45__cpo6cbeginE:
	.zero		1
	.type		_ZN39_INTERNAL_1f976ee0_4_k_cu_b5bd8177_79584cuda3std3__48in_placeE,@object
	.size		_ZN39_INTERNAL_1f976ee0_4_k_cu_b5bd8177_79584cuda3std3__48in_placeE,(_ZN39_INTERNAL_1f976ee0_4_k_cu_b5bd8177_79584cuda3std6ranges3__45__cpo9iter_moveE - _ZN39_INTERNAL_1f976ee0_4_k_cu_b5bd8177_79584cuda3std3__48in_placeE)
_ZN39_INTERNAL_1f976ee0_4_k_cu_b5bd8177_79584cuda3std3__48in_placeE:
	.zero		1
	.type		_ZN39_INTERNAL_1f976ee0_4_k_cu_b5bd8177_79584cuda3std6ranges3__45__cpo9iter_moveE,@object
	.size		_ZN39_INTERNAL_1f976ee0_4_k_cu_b5bd8177_79584cuda3std6ranges3__45__cpo9iter_moveE,(_ZN39_INTERNAL_1f976ee0_4_k_cu_b5bd8177_79584cuda3std3__45__cpo5beginE - _ZN39_INTERNAL_1f976ee0_4_k_cu_b5bd8177_79584cuda3std6ranges3__45__cpo9iter_moveE)
_ZN39_INTERNAL_1f976ee0_4_k_cu_b5bd8177_79584cuda3std6ranges3__45__cpo9iter_moveE:
	.zero		1
	.type		_ZN39_INTERNAL_1f976ee0_4_k_cu_b5bd8177_79584cuda3std3__45__cpo5beginE,@object
	.size		_ZN39_INTERNAL_1f976ee0_4_k_cu_b5bd8177_79584cuda3std3__45__cpo5beginE,(_ZN39_INTERNAL_1f976ee0_4_k_cu_b5bd8177_79584cuda3std3__441_GLOBAL__N__1f976ee0_4_k_cu_b5bd8177_79586ignoreE - _ZN39_INTERNAL_1f976ee0_4_k_cu_b5bd8177_79584cuda3std3__45__cpo5beginE)
_ZN39_INTERNAL_1f976ee0_4_k_cu_b5bd8177_79584cuda3std3__45__cpo5beginE:
	.zero		1
	.type		_ZN39_INTERNAL_1f976ee0_4_k_cu_b5bd8177_79584cuda3std3__441_GLOBAL__N__1f976ee0_4_k_cu_b5bd8177_79586ignoreE,@object
	.size		_ZN39_INTERNAL_1f976ee0_4_k_cu_b5bd8177_79584cuda3std3__441_GLOBAL__N__1f976ee0_4_k_cu_b5bd8177_79586ignoreE,(_ZN39_INTERNAL_1f976ee0_4_k_cu_b5bd8177_79584cute7productE - _ZN39_INTERNAL_1f976ee0_4_k_cu_b5bd8177_79584cuda3std3__441_GLOBAL__N__1f976ee0_4_k_cu_b5bd8177_79586ignoreE)
_ZN39_INTERNAL_1f976ee0_4_k_cu_b5bd8177_79584cuda3std3__441_GLOBAL__N__1f976ee0_4_k_cu_b5bd8177_79586ignoreE:
	.zero		1
	.type		_ZN39_INTERNAL_1f976ee0_4_k_cu_b5bd8177_79584cute7productE,@object
	.size		_ZN39_INTERNAL_1f976ee0_4_k_cu_b5bd8177_79584cute7productE,(_ZN39_INTERNAL_1f976ee0_4_k_cu_b5bd8177_79584cuda3std3__45__cpo3endE - _ZN39_INTERNAL_1f976ee0_4_k_cu_b5bd8177_79584cute7productE)
_ZN39_INTERNAL_1f976ee0_4_k_cu_b5bd8177_79584cute7productE:
	.zero		1
	.type		_ZN39_INTERNAL_1f976ee0_4_k_cu_b5bd8177_79584cuda3std3__45__cpo3endE,@object
	.size		_ZN39_INTERNAL_1f976ee0_4_k_cu_b5bd8177_79584cuda3std3__45__cpo3endE,(_ZN39_INTERNAL_1f976ee0_4_k_cu_b5bd8177_79584cuda3std3__419piecewise_constructE - _ZN39_INTERNAL_1f976ee0_4_k_cu_b5bd8177_79584cuda3std3__45__cpo3endE)
_ZN39_INTERNAL_1f976ee0_4_k_cu_b5bd8177_79584cuda3std3__45__cpo3endE:
	.zero		1
	.type		_ZN39_INTERNAL_1f976ee0_4_k_cu_b5bd8177_79584cuda3std3__419piecewise_constructE,@object
	.size		_ZN39_INTERNAL_1f976ee0_4_k_cu_b5bd8177_79584cuda3std3__419piecewise_constructE,(_ZN39_INTERNAL_1f976ee0_4_k_cu_b5bd8177_79584cuda3std3__45__cpo4cendE - _ZN39_INTERNAL_1f976ee0_4_k_cu_b5bd8177_79584cuda3std3__419piecewise_constructE)
_ZN39_INTERNAL_1f976ee0_4_k_cu_b5bd8177_79584cuda3std3__419piecewise_constructE:
	.zero		1
	.type		_ZN39_INTERNAL_1f976ee0_4_k_cu_b5bd8177_79584cuda3std3__45__cpo4cendE,@object
	.size		_ZN39_INTERNAL_1f976ee0_4_k_cu_b5bd8177_79584cuda3std3__45__cpo4cendE,(_ZN39_INTERNAL_1f976ee0_4_k_cu_b5bd8177_79584cuda3std6ranges3__45__cpo4swapE - _ZN39_INTERNAL_1f976ee0_4_k_cu_b5bd8177_79584cuda3std3__45__cpo4cendE)
_ZN39_INTERNAL_1f976ee0_4_k_cu_b5bd8177_79584cuda3std3__45__cpo4cendE:
	.zero		1
	.type		_ZN39_INTERNAL_1f976ee0_4_k_cu_b5bd8177_79584cuda3std6ranges3__45__cpo4swapE,@object
	.size		_ZN39_INTERNAL_1f976ee0_4_k_cu_b5bd8177_79584cuda3std6ranges3__45__cpo4swapE,(.L_10 - _ZN39_INTERNAL_1f976ee0_4_k_cu_b5bd8177_79584cuda3std6ranges3__45__cpo4swapE)
_ZN39_INTERNAL_1f976ee0_4_k_cu_b5bd8177_79584cuda3std6ranges3__45__cpo4swapE:
	.zero		1
.L_10:


//--------------------- .nv.constant0._ZN7cutlass13device_kernelINS_4gemm6kernel13GemmUniversalIN4cute5tupleIJiiiiEEENS1_10collective13CollectiveMmaINS1_35MainloopSm100TmaUmmaWarpSpecializedILi10ELi2ELi4ENS5_IJNS4_1CILi2EEESB_NSA_ILi1EEEEEEEENS5_IJNSA_ILi256EEENSA_ILi64EEESG_EEENS_10bfloat16_tENS5_IJlSC_lEEESI_SJ_NS4_8TiledMMAINS4_8MMA_AtomIJNS4_26SM100_MMA_F16BF16_2x1SM_SSISI_SI_fLi256ELi64ELNS4_4UMMA5MajorE0ELSO_0ELNSN_7ScaleInE0ELSP_0EEEEEENS4_6LayoutINS5_IJSC_SC_SC_EEENS5_IJNSA_ILi0EEESU_SU_EEEEENS5_IJNS4_10UnderscoreESX_SX_EEEEENS4_28SM100_TMA_2SM_LOAD_MULTICASTENS4_14ComposedLayoutINS4_7SwizzleILi3ELi4ELi3EEENS4_18smem_ptr_flag_bitsILi16EEENSS_INS5_IJNSA_ILi8EEESG_EEENS5_IJSG_SC_EEEEEEEvNS4_8identityENS4_18SM100_TMA_2SM_LOADES1A_vS1B_EENS_8epilogue10collective18CollectiveEpilogueINS1E_23Sm100TmaWarpSpecializedILi3ELi2ELi32ELb1ELb0EEEJNS5_IJNSA_ILi128EEESG_SG_EEENS5_IJNSS_IS1J_SC_EENSS_INSA_ILi32EEESC_EEEEESI_SJ_SI_SJ_NS1E_6fusion15FusionCallbacksIS1I_NS1P_17LinearCombinationISI_fSI_fLNS_15FloatRoundStyleE2EEES1K_S1O_JEEENS4_5SM1004TMEM4LOAD26SM100_TMEM_LOAD_32dp32b32xENS4_13SM90_TMA_LOADENS11_INS12_ILi2ELi4ELi3EEES15_NSS_INS5_IJS16_S1M_EEENS5_IJS1M_SC_EEEEEEENS4_39AutoVectorizingCopyWithAssumedAlignmentILi128EEENS4_14SM90_TMA_STOREES24_S26_S26_EEEvvEEEEvNT_6ParamsE --------------------------
	.section	.nv.constant0._ZN7cutlass13device_kernelINS_4gemm6kernel13GemmUniversalIN4cute5tupleIJiiiiEEENS1_10collective13CollectiveMmaINS1_35MainloopSm100TmaUmmaWarpSpecializedILi10ELi2ELi4ENS5_IJNS4_1CILi2EEESB_NSA_ILi1EEEEEEEENS5_IJNSA_ILi256EEENSA_ILi64EEESG_EEENS_10bfloat16_tENS5_IJlSC_lEEESI_SJ_NS4_8TiledMMAINS4_8MMA_AtomIJNS4_26SM100_MMA_F16BF16_2x1SM_SSISI_SI_fLi256ELi64ELNS4_4UMMA5MajorE0ELSO_0ELNSN_7ScaleInE0ELSP_0EEEEEENS4_6LayoutINS5_IJSC_SC_SC_EEENS5_IJNSA_ILi0EEESU_SU_EEEEENS5_IJNS4_10UnderscoreESX_SX_EEEEENS4_28SM100_TMA_2SM_LOAD_MULTICASTENS4_14ComposedLayoutINS4_7SwizzleILi3ELi4ELi3EEENS4_18smem_ptr_flag_bitsILi16EEENSS_INS5_IJNSA_ILi8EEESG_EEENS5_IJSG_SC_EEEEEEEvNS4_8identityENS4_18SM100_TMA_2SM_LOADES1A_vS1B_EENS_8epilogue10collective18CollectiveEpilogueINS1E_23Sm100TmaWarpSpecializedILi3ELi2ELi32ELb1ELb0EEEJNS5_IJNSA_ILi128EEESG_SG_EEENS5_IJNSS_IS1J_SC_EENSS_INSA_ILi32EEESC_EEEEESI_SJ_SI_SJ_NS1E_6fusion15FusionCallbacksIS1I_NS1P_17LinearCombinationISI_fSI_fLNS_15FloatRoundStyleE2EEES1K_S1O_JEEENS4_5SM1004TMEM4LOAD26SM100_TMEM_LOAD_32dp32b32xENS4_13SM90_TMA_LOADENS11_INS12_ILi2ELi4ELi3EEES15_NSS_INS5_IJS16_S1M_EEENS5_IJS1M_SC_EEEEEEENS4_39AutoVectorizingCopyWithAssumedAlignmentILi128EEENS4_14SM90_TMA_STOREES24_S26_S26_EEEvvEEEEvNT_6ParamsE,"a",@progbits
	.sectionflags	@""
	.align	4
.nv.constant0._ZN7cutlass13device_kernelINS_4gemm6kernel13GemmUniversalIN4cute5tupleIJiiiiEEENS1_10collective13CollectiveMmaINS1_35MainloopSm100TmaUmmaWarpSpecializedILi10ELi2ELi4ENS5_IJNS4_1CILi2EEESB_NSA_ILi1EEEEEEEENS5_IJNSA_ILi256EEENSA_ILi64EEESG_EEENS_10bfloat16_tENS5_IJlSC_lEEESI_SJ_NS4_8TiledMMAINS4_8MMA_AtomIJNS4_26SM100_MMA_F16BF16_2x1SM_SSISI_SI_fLi256ELi64ELNS4_4UMMA5MajorE0ELSO_0ELNSN_7ScaleInE0ELSP_0EEEEEENS4_6LayoutINS5_IJSC_SC_SC_EEENS5_IJNSA_ILi0EEESU_SU_EEEEENS5_IJNS4_10UnderscoreESX_SX_EEEEENS4_28SM100_TMA_2SM_LOAD_MULTICASTENS4_14ComposedLayoutINS4_7SwizzleILi3ELi4ELi3EEENS4_18smem_ptr_flag_bitsILi16EEENSS_INS5_IJNSA_ILi8EEESG_EEENS5_IJSG_SC_EEEEEEEvNS4_8identityENS4_18SM100_TMA_2SM_LOADES1A_vS1B_EENS_8epilogue10collective18CollectiveEpilogueINS1E_23Sm100TmaWarpSpecializedILi3ELi2ELi32ELb1ELb0EEEJNS5_IJNSA_ILi128EEESG_SG_EEENS5_IJNSS_IS1J_SC_EENSS_INSA_ILi32EEESC_EEEEESI_SJ_SI_SJ_NS1E_6fusion15FusionCallbacksIS1I_NS1P_17LinearCombinationISI_fSI_fLNS_15FloatRoundStyleE2EEES1K_S1O_JEEENS4_5SM1004TMEM4LOAD26SM100_TMEM_LOAD_32dp32b32xENS4_13SM90_TMA_LOADENS11_INS12_ILi2ELi4ELi3EEES15_NSS_INS5_IJS16_S1M_EEENS5_IJS1M_SC_EEEEEEENS4_39AutoVectorizingCopyWithAssumedAlignmentILi128EEENS4_14SM90_TMA_STOREES24_S26_S26_EEEvvEEEEvNT_6ParamsE:
	.zero		2944


//--------------------- SYMBOLS --------------------------

	.type		.nv.reservedSmem.offset0,@object
	.size		.nv.reservedSmem.offset0,0x4
	.type		.nv.reservedSmem.cap,@object
	.size		.nv.reservedSmem.cap,0x4
	.type		__assertfail,@function
